//
// Generated by NVIDIA NVVM Compiler
//
// Compiler Build ID: CL-36424714
// Cuda compilation tools, release 13.0, V13.0.88
// Based on NVVM 20.0.0
//

.version 9.0
.target sm_100
.address_size 64

	// .globl	_Z10matrixCopyPA32_dS0_

.visible .entry _Z10matrixCopyPA32_dS0_(
	.param .u64 .ptr .align 1 _Z10matrixCopyPA32_dS0__param_0,
	.param .u64 .ptr .align 1 _Z10matrixCopyPA32_dS0__param_1
)
{
	.reg .pred 	%p<4>;
	.reg .b32 	%r<10>;
	.reg .b64 	%rd<11>;
	.reg .b64 	%fd<2>;

	ld.param.u64 	%rd1, [_Z10matrixCopyPA32_dS0__param_0];
	ld.param.u64 	%rd2, [_Z10matrixCopyPA32_dS0__param_1];
	mov.u32 	%r3, %ctaid.x;
	mov.u32 	%r4, %ntid.x;
	mov.u32 	%r5, %tid.x;
	mad.lo.s32 	%r1, %r3, %r4, %r5;
	mov.u32 	%r6, %ctaid.y;
	mov.u32 	%r7, %ntid.y;
	mov.u32 	%r8, %tid.y;
	mad.lo.s32 	%r9, %r6, %r7, %r8;
	setp.gt.s32 	%p1, %r1, 31;
	setp.gt.u32 	%p2, %r9, 31;
	or.pred  	%p3, %p1, %p2;
	@%p3 bra 	$L__BB0_2;
	cvta.to.global.u64 	%rd3, %rd1;
	cvta.to.global.u64 	%rd4, %rd2;
	mul.wide.s32 	%rd5, %r1, 256;
	add.s64 	%rd6, %rd3, %rd5;
	mul.wide.u32 	%rd7, %r9, 8;
	add.s64 	%rd8, %rd6, %rd7;
	ld.global.f64 	%fd1, [%rd8];
	add.s64 	%rd9, %rd4, %rd5;
	add.s64 	%rd10, %rd9, %rd7;
	st.global.f64 	[%rd10], %fd1;
$L__BB0_2:
	ret;

}
	// .globl	_Z14stepFunction2DPA32_dd
.visible .entry _Z14stepFunction2DPA32_dd(
	.param .u64 .ptr .align 1 _Z14stepFunction2DPA32_dd_param_0,
	.param .f64 _Z14stepFunction2DPA32_dd_param_1
)
{
	.reg .pred 	%p<40>;
	.reg .b32 	%r<32>;
	.reg .b64 	%rd<23>;
	.reg .b64 	%fd<18>;

	ld.param.u64 	%rd5, [_Z14stepFunction2DPA32_dd_param_0];
	ld.param.f64 	%fd1, [_Z14stepFunction2DPA32_dd_param_1];
	mov.u32 	%r17, %ctaid.y;
	mov.u32 	%r18, %ntid.y;
	mov.u32 	%r19, %tid.y;
	mad.lo.s32 	%r27, %r17, %r18, %r19;
	setp.gt.u32 	%p2, %r27, 31;
	@%p2 bra 	$L__BB1_31;
	mov.u32 	%r20, %tid.x;
	mov.u32 	%r21, %ntid.x;
	mov.u32 	%r22, %ctaid.x;
	mad.lo.s32 	%r28, %r22, %r21, %r20;
	cvta.to.global.u64 	%rd1, %rd5;
$L__BB1_2:
	setp.gt.s32 	%p3, %r28, 31;
	@%p3 bra 	$L__BB1_30;
	cvt.rn.f64.u32 	%fd2, %r27;
	mul.f64 	%fd3, %fd1, %fd2;
	setp.ltu.f64 	%p4, %fd3, 0d3FE0000000000000;
	setp.gtu.f64 	%p5, %fd3, 0d3FF0000000000000;
	or.pred  	%p1, %p4, %p5;
	mul.wide.u32 	%rd6, %r27, 8;
	add.s64 	%rd2, %rd1, %rd6;
	neg.s32 	%r23, %r28;
	and.b32  	%r5, %r23, 3;
	setp.eq.s32 	%p6, %r5, 0;
	mov.u32 	%r29, %r28;
	@%p6 bra 	$L__BB1_16;
	cvt.rn.f64.s32 	%fd4, %r28;
	mul.f64 	%fd5, %fd1, %fd4;
	setp.ltu.f64 	%p7, %fd5, 0d3FE0000000000000;
	setp.gtu.f64 	%p8, %fd5, 0d3FF0000000000000;
	or.pred  	%p9, %p7, %p8;
	or.pred  	%p10, %p9, %p1;
	mul.wide.s32 	%rd7, %r28, 256;
	add.s64 	%rd3, %rd2, %rd7;
	@%p10 bra 	$L__BB1_6;
	mov.b64 	%rd8, 4611686018427387904;
	st.global.u64 	[%rd3], %rd8;
	bra.uni 	$L__BB1_7;
$L__BB1_6:
	mov.b64 	%rd9, 4607182418800017408;
	st.global.u64 	[%rd3], %rd9;
$L__BB1_7:
	add.s32 	%r29, %r28, 1;
	setp.eq.s32 	%p11, %r5, 1;
	@%p11 bra 	$L__BB1_16;
	cvt.rn.f64.s32 	%fd6, %r29;
	mul.f64 	%fd7, %fd1, %fd6;
	setp.ltu.f64 	%p12, %fd7, 0d3FE0000000000000;
	setp.gtu.f64 	%p13, %fd7, 0d3FF0000000000000;
	or.pred  	%p14, %p12, %p13;
	or.pred  	%p15, %p14, %p1;
	@%p15 bra 	$L__BB1_10;
	mov.b64 	%rd10, 4611686018427387904;
	st.global.u64 	[%rd3+256], %rd10;
	bra.uni 	$L__BB1_11;
$L__BB1_10:
	mov.b64 	%rd11, 4607182418800017408;
	st.global.u64 	[%rd3+256], %rd11;
$L__BB1_11:
	add.s32 	%r29, %r28, 2;
	setp.eq.s32 	%p16, %r5, 2;
	@%p16 bra 	$L__BB1_16;
	cvt.rn.f64.s32 	%fd8, %r29;
	mul.f64 	%fd9, %fd1, %fd8;
	setp.ltu.f64 	%p17, %fd9, 0d3FE0000000000000;
	setp.gtu.f64 	%p18, %fd9, 0d3FF0000000000000;
	or.pred  	%p19, %p17, %p18;
	or.pred  	%p20, %p19, %p1;
	@%p20 bra 	$L__BB1_14;
	mov.b64 	%rd12, 4611686018427387904;
	st.global.u64 	[%rd3+512], %rd12;
	bra.uni 	$L__BB1_15;
$L__BB1_14:
	mov.b64 	%rd13, 4607182418800017408;
	st.global.u64 	[%rd3+512], %rd13;
$L__BB1_15:
	add.s32 	%r29, %r28, 3;
$L__BB1_16:
	add.s32 	%r25, %r28, -29;
	setp.lt.u32 	%p21, %r25, 3;
	mov.b32 	%r28, 32;
	@%p21 bra 	$L__BB1_30;
$L__BB1_17:
	cvt.rn.f64.s32 	%fd10, %r29;
	mul.f64 	%fd11, %fd1, %fd10;
	setp.ltu.f64 	%p22, %fd11, 0d3FE0000000000000;
	setp.gtu.f64 	%p23, %fd11, 0d3FF0000000000000;
	or.pred  	%p24, %p22, %p23;
	or.pred  	%p25, %p24, %p1;
	mul.wide.s32 	%rd14, %r29, 256;
	add.s64 	%rd4, %rd2, %rd14;
	@%p25 bra 	$L__BB1_19;
	mov.b64 	%rd15, 4611686018427387904;
	st.global.u64 	[%rd4], %rd15;
	bra.uni 	$L__BB1_20;
$L__BB1_19:
	mov.b64 	%rd16, 4607182418800017408;
	st.global.u64 	[%rd4], %rd16;
$L__BB1_20:
	add.s32 	%r11, %r29, 1;
	cvt.rn.f64.s32 	%fd12, %r11;
	mul.f64 	%fd13, %fd1, %fd12;
	setp.ltu.f64 	%p26, %fd13, 0d3FE0000000000000;
	setp.gtu.f64 	%p27, %fd13, 0d3FF0000000000000;
	or.pred  	%p28, %p26, %p27;
	or.pred  	%p29, %p28, %p1;
	@%p29 bra 	$L__BB1_22;
	mov.b64 	%rd17, 4611686018427387904;
	st.global.u64 	[%rd4+256], %rd17;
	bra.uni 	$L__BB1_23;
$L__BB1_22:
	mov.b64 	%rd18, 4607182418800017408;
	st.global.u64 	[%rd4+256], %rd18;
$L__BB1_23:
	add.s32 	%r12, %r11, 1;
	cvt.rn.f64.s32 	%fd14, %r12;
	mul.f64 	%fd15, %fd1, %fd14;
	setp.ltu.f64 	%p30, %fd15, 0d3FE0000000000000;
	setp.gtu.f64 	%p31, %fd15, 0d3FF0000000000000;
	or.pred  	%p32, %p30, %p31;
	or.pred  	%p33, %p32, %p1;
	@%p33 bra 	$L__BB1_25;
	mov.b64 	%rd19, 4611686018427387904;
	st.global.u64 	[%rd4+512], %rd19;
	bra.uni 	$L__BB1_26;
$L__BB1_25:
	mov.b64 	%rd20, 4607182418800017408;
	st.global.u64 	[%rd4+512], %rd20;
$L__BB1_26:
	add.s32 	%r13, %r12, 1;
	cvt.rn.f64.s32 	%fd16, %r13;
	mul.f64 	%fd17, %fd1, %fd16;
	setp.ltu.f64 	%p34, %fd17, 0d3FE0000000000000;
	setp.gtu.f64 	%p35, %fd17, 0d3FF0000000000000;
	or.pred  	%p36, %p34, %p35;
	or.pred  	%p37, %p36, %p1;
	@%p37 bra 	$L__BB1_28;
	mov.b64 	%rd21, 4611686018427387904;
	st.global.u64 	[%rd4+768], %rd21;
	bra.uni 	$L__BB1_29;
$L__BB1_28:
	mov.b64 	%rd22, 4607182418800017408;
	st.global.u64 	[%rd4+768], %rd22;
$L__BB1_29:
	add.s32 	%r29, %r13, 1;
	setp.ne.s32 	%p38, %r29, 32;
	@%p38 bra 	$L__BB1_17;
$L__BB1_30:
	add.s32 	%r27, %r27, 1;
	setp.ne.s32 	%p39, %r27, 32;
	@%p39 bra 	$L__BB1_2;
$L__BB1_31:
	ret;

}
	// .globl	_Z12finiteDiff2DPA32_dS0_ddd
.visible .entry _Z12finiteDiff2DPA32_dS0_ddd(
	.param .u64 .ptr .align 1 _Z12finiteDiff2DPA32_dS0_ddd_param_0,
	.param .u64 .ptr .align 1 _Z12finiteDiff2DPA32_dS0_ddd_param_1,
	.param .f64 _Z12finiteDiff2DPA32_dS0_ddd_param_2,
	.param .f64 _Z12finiteDiff2DPA32_dS0_ddd_param_3,
	.param .f64 _Z12finiteDiff2DPA32_dS0_ddd_param_4
)
{
	.reg .pred 	%p<51>;
	.reg .b32 	%r<34>;
	.reg .b64 	%rd<30>;
	.reg .b64 	%fd<69>;

	ld.param.u64 	%rd11, [_Z12finiteDiff2DPA32_dS0_ddd_param_0];
	ld.param.u64 	%rd12, [_Z12finiteDiff2DPA32_dS0_ddd_param_1];
	ld.param.f64 	%fd2, [_Z12finiteDiff2DPA32_dS0_ddd_param_2];
	ld.param.f64 	%fd3, [_Z12finiteDiff2DPA32_dS0_ddd_param_3];
	ld.param.f64 	%fd4, [_Z12finiteDiff2DPA32_dS0_ddd_param_4];
	cvta.to.global.u64 	%rd1, %rd12;
	mov.u32 	%r19, %ctaid.y;
	mov.u32 	%r20, %ntid.y;
	mov.u32 	%r21, %tid.y;
	mad.lo.s32 	%r29, %r19, %r20, %r21;
	setp.gt.u32 	%p1, %r29, 31;
	@%p1 bra 	$L__BB2_39;
	mul.f64 	%fd5, %fd3, %fd4;
	div.rn.f64 	%fd1, %fd5, %fd2;
	mov.u32 	%r22, %tid.x;
	mov.u32 	%r23, %ntid.x;
	mov.u32 	%r24, %ctaid.x;
	mad.lo.s32 	%r30, %r24, %r23, %r22;
	cvta.to.global.u64 	%rd2, %rd11;
$L__BB2_2:
	setp.gt.s32 	%p2, %r30, 31;
	@%p2 bra 	$L__BB2_38;
	mul.wide.u32 	%rd13, %r29, 8;
	add.s64 	%rd3, %rd1, %rd13;
	add.s64 	%rd14, %rd2, %rd13;
	add.s64 	%rd4, %rd14, 8;
	neg.s32 	%r25, %r30;
	and.b32  	%r5, %r25, 3;
	setp.eq.s32 	%p3, %r5, 0;
	mov.u32 	%r31, %r30;
	@%p3 bra 	$L__BB2_19;
	setp.eq.s32 	%p4, %r29, 31;
	setp.eq.s32 	%p5, %r30, 31;
	mul.wide.s32 	%rd15, %r30, 256;
	add.s64 	%rd16, %rd1, %rd15;
	add.s64 	%rd18, %rd16, %rd13;
	add.s64 	%rd5, %rd18, 256;
	add.s64 	%rd6, %rd3, %rd15;
	add.s64 	%rd7, %rd4, %rd15;
	or.pred  	%p6, %p4, %p5;
	@%p6 bra 	$L__BB2_6;
	ld.global.f64 	%fd6, [%rd5+8];
	ld.global.f64 	%fd7, [%rd5];
	sub.f64 	%fd8, %fd6, %fd7;
	mul.f64 	%fd9, %fd1, %fd8;
	sub.f64 	%fd10, %fd6, %fd9;
	ld.global.f64 	%fd11, [%rd6+8];
	sub.f64 	%fd12, %fd6, %fd11;
	mul.f64 	%fd13, %fd1, %fd12;
	sub.f64 	%fd14, %fd10, %fd13;
	st.global.f64 	[%rd7+256], %fd14;
$L__BB2_6:
	setp.ne.s32 	%p7, %r29, 0;
	setp.ne.s32 	%p8, %r30, 0;
	and.pred  	%p9, %p7, %p8;
	@%p9 bra 	$L__BB2_8;
	mov.b64 	%rd19, 4607182418800017408;
	st.global.u64 	[%rd7+-8], %rd19;
$L__BB2_8:
	add.s32 	%r31, %r30, 1;
	setp.eq.s32 	%p10, %r5, 1;
	@%p10 bra 	$L__BB2_19;
	setp.eq.s32 	%p11, %r29, 31;
	setp.eq.s32 	%p12, %r31, 31;
	or.pred  	%p13, %p11, %p12;
	@%p13 bra 	$L__BB2_11;
	ld.global.f64 	%fd15, [%rd5+264];
	ld.global.f64 	%fd16, [%rd5+256];
	sub.f64 	%fd17, %fd15, %fd16;
	mul.f64 	%fd18, %fd1, %fd17;
	sub.f64 	%fd19, %fd15, %fd18;
	ld.global.f64 	%fd20, [%rd6+264];
	sub.f64 	%fd21, %fd15, %fd20;
	mul.f64 	%fd22, %fd1, %fd21;
	sub.f64 	%fd23, %fd19, %fd22;
	st.global.f64 	[%rd7+512], %fd23;
$L__BB2_11:
	setp.ne.s32 	%p14, %r29, 0;
	setp.ne.s32 	%p15, %r31, 0;
	and.pred  	%p16, %p14, %p15;
	@%p16 bra 	$L__BB2_13;
	mov.b64 	%rd20, 4607182418800017408;
	st.global.u64 	[%rd7+248], %rd20;
$L__BB2_13:
	add.s32 	%r31, %r30, 2;
	setp.eq.s32 	%p17, %r5, 2;
	@%p17 bra 	$L__BB2_19;
	setp.eq.s32 	%p18, %r29, 31;
	setp.eq.s32 	%p19, %r31, 31;
	or.pred  	%p20, %p18, %p19;
	@%p20 bra 	$L__BB2_16;
	ld.global.f64 	%fd24, [%rd5+520];
	ld.global.f64 	%fd25, [%rd5+512];
	sub.f64 	%fd26, %fd24, %fd25;
	mul.f64 	%fd27, %fd1, %fd26;
	sub.f64 	%fd28, %fd24, %fd27;
	ld.global.f64 	%fd29, [%rd6+520];
	sub.f64 	%fd30, %fd24, %fd29;
	mul.f64 	%fd31, %fd1, %fd30;
	sub.f64 	%fd32, %fd28, %fd31;
	st.global.f64 	[%rd7+768], %fd32;
$L__BB2_16:
	setp.ne.s32 	%p21, %r29, 0;
	setp.ne.s32 	%p22, %r31, 0;
	and.pred  	%p23, %p21, %p22;
	@%p23 bra 	$L__BB2_18;
	mov.b64 	%rd21, 4607182418800017408;
	st.global.u64 	[%rd7+504], %rd21;
$L__BB2_18:
	add.s32 	%r31, %r30, 3;
$L__BB2_19:
	add.s32 	%r27, %r30, -29;
	setp.lt.u32 	%p24, %r27, 3;
	mov.b32 	%r30, 32;
	@%p24 bra 	$L__BB2_38;
	add.s32 	%r32, %r31, -31;
$L__BB2_21:
	setp.eq.s32 	%p25, %r29, 31;
	add.s32 	%r12, %r32, 31;
	setp.eq.s32 	%p26, %r12, 31;
	mul.wide.s32 	%rd22, %r12, 256;
	add.s64 	%rd23, %rd1, %rd22;
	add.s64 	%rd25, %rd23, %rd13;
	add.s64 	%rd8, %rd25, 256;
	add.s64 	%rd9, %rd3, %rd22;
	add.s64 	%rd10, %rd4, %rd22;
	or.pred  	%p27, %p25, %p26;
	@%p27 bra 	$L__BB2_23;
	ld.global.f64 	%fd33, [%rd8+8];
	ld.global.f64 	%fd34, [%rd8];
	sub.f64 	%fd35, %fd33, %fd34;
	mul.f64 	%fd36, %fd1, %fd35;
	sub.f64 	%fd37, %fd33, %fd36;
	ld.global.f64 	%fd38, [%rd9+8];
	sub.f64 	%fd39, %fd33, %fd38;
	mul.f64 	%fd40, %fd1, %fd39;
	sub.f64 	%fd41, %fd37, %fd40;
	st.global.f64 	[%rd10+256], %fd41;
$L__BB2_23:
	setp.ne.s32 	%p28, %r29, 0;
	setp.ne.s32 	%p29, %r12, 0;
	and.pred  	%p30, %p28, %p29;
	@%p30 bra 	$L__BB2_25;
	mov.b64 	%rd26, 4607182418800017408;
	st.global.u64 	[%rd10+-8], %rd26;
$L__BB2_25:
	setp.eq.s32 	%p31, %r29, 31;
	add.s32 	%r13, %r12, 1;
	setp.eq.s32 	%p32, %r13, 31;
	or.pred  	%p33, %p31, %p32;
	@%p33 bra 	$L__BB2_27;
	ld.global.f64 	%fd42, [%rd8+264];
	ld.global.f64 	%fd43, [%rd8+256];
	sub.f64 	%fd44, %fd42, %fd43;
	mul.f64 	%fd45, %fd1, %fd44;
	sub.f64 	%fd46, %fd42, %fd45;
	ld.global.f64 	%fd47, [%rd9+264];
	sub.f64 	%fd48, %fd42, %fd47;
	mul.f64 	%fd49, %fd1, %fd48;
	sub.f64 	%fd50, %fd46, %fd49;
	st.global.f64 	[%rd10+512], %fd50;
$L__BB2_27:
	setp.ne.s32 	%p34, %r29, 0;
	setp.ne.s32 	%p35, %r13, 0;
	and.pred  	%p36, %p34, %p35;
	@%p36 bra 	$L__BB2_29;
	mov.b64 	%rd27, 4607182418800017408;
	st.global.u64 	[%rd10+248], %rd27;
$L__BB2_29:
	setp.eq.s32 	%p37, %r29, 31;
	add.s32 	%r14, %r13, 1;
	setp.eq.s32 	%p38, %r14, 31;
	or.pred  	%p39, %p37, %p38;
	@%p39 bra 	$L__BB2_31;
	ld.global.f64 	%fd51, [%rd8+520];
	ld.global.f64 	%fd52, [%rd8+512];
	sub.f64 	%fd53, %fd51, %fd52;
	mul.f64 	%fd54, %fd1, %fd53;
	sub.f64 	%fd55, %fd51, %fd54;
	ld.global.f64 	%fd56, [%rd9+520];
	sub.f64 	%fd57, %fd51, %fd56;
	mul.f64 	%fd58, %fd1, %fd57;
	sub.f64 	%fd59, %fd55, %fd58;
	st.global.f64 	[%rd10+768], %fd59;
$L__BB2_31:
	setp.ne.s32 	%p40, %r29, 0;
	setp.ne.s32 	%p41, %r14, 0;
	and.pred  	%p42, %p40, %p41;
	@%p42 bra 	$L__BB2_33;
	mov.b64 	%rd28, 4607182418800017408;
	st.global.u64 	[%rd10+504], %rd28;
$L__BB2_33:
	setp.eq.s32 	%p43, %r29, 31;
	add.s32 	%r15, %r14, 1;
	setp.eq.s32 	%p44, %r15, 31;
	or.pred  	%p45, %p43, %p44;
	@%p45 bra 	$L__BB2_35;
	ld.global.f64 	%fd60, [%rd8+776];
	ld.global.f64 	%fd61, [%rd8+768];
	sub.f64 	%fd62, %fd60, %fd61;
	mul.f64 	%fd63, %fd1, %fd62;
	sub.f64 	%fd64, %fd60, %fd63;
	ld.global.f64 	%fd65, [%rd9+776];
	sub.f64 	%fd66, %fd60, %fd65;
	mul.f64 	%fd67, %fd1, %fd66;
	sub.f64 	%fd68, %fd64, %fd67;
	st.global.f64 	[%rd10+1024], %fd68;
$L__BB2_35:
	setp.ne.s32 	%p46, %r29, 0;
	setp.ne.s32 	%p47, %r15, 0;
	and.pred  	%p48, %p46, %p47;
	@%p48 bra 	$L__BB2_37;
	mov.b64 	%rd29, 4607182418800017408;
	st.global.u64 	[%rd10+760], %rd29;
$L__BB2_37:
	add.s32 	%r32, %r32, 4;
	setp.ne.s32 	%p49, %r15, 31;
	@%p49 bra 	$L__BB2_21;
$L__BB2_38:
	add.s32 	%r29, %r29, 1;
	setp.ne.s32 	%p50, %r29, 32;
	@%p50 bra 	$L__BB2_2;
$L__BB2_39:
	ret;

}


// ===== COMPILED SASS (sm_100) =====

	.target	sm_100

	.elftype	@"ET_EXEC"


//--------------------- .note.nv.tkinfo           --------------------------
	.section	.note.nv.tkinfo,"",@"SHT_NOTE"
	.sectionflags	@"SHF_NOTE_NV_TKINFO"
	.tkinfo
        /*0018*/ 	.word	0x00000002
        /*0030*/ 	.string	""
        /*0030*/ 	.string	"ptxas"
        /*0030*/ 	.string	"Cuda compilation tools, release 13.0, V13.0.88"
        /*0030*/ 	.string	"Build cuda_13.0.r13.0/compiler.36424714_0"
        /*0030*/ 	.string	"-arch sm_100 -m 64 "



//--------------------- .note.nv.cuinfo           --------------------------
	.section	.note.nv.cuinfo,"",@"SHT_NOTE"
	.sectionflags	@"SHF_NOTE_NV_CUINFO"
        /*0018*/ 	.short	0x0002
        /*001a*/ 	.short	0x0064
        /*001c*/ 	.short	0x0082
	.zero		2


//--------------------- .nv.info                  --------------------------
	.section	.nv.info,"",@"SHT_CUDA_INFO"
	.align	4


	//----- nvinfo : EIATTR_REGCOUNT
	.align		4
        /*0000*/ 	.byte	0x04, 0x2f
        /*0002*/ 	.short	(.L_1 - .L_0)
	.align		4
.L_0:
        /*0004*/ 	.word	index@(_Z10matrixCopyPA32_dS0_)
        /*0008*/ 	.word	0x0000000c


	//----- nvinfo : EIATTR_FRAME_SIZE
	.align		4
.L_1:
        /*000c*/ 	.byte	0x04, 0x11
        /*000e*/ 	.short	(.L_3 - .L_2)
	.align		4
.L_2:
        /*0010*/ 	.word	index@(_Z10matrixCopyPA32_dS0_)
        /*0014*/ 	.word	0x00000000


	//----- nvinfo : EIATTR_REGCOUNT
	.align		4
.L_3:
        /*0018*/ 	.byte	0x04, 0x2f
        /*001a*/ 	.short	(.L_5 - .L_4)
	.align		4
.L_4:
        /*001c*/ 	.word	index@(_Z14stepFunction2DPA32_dd)
        /*0020*/ 	.word	0x0000001a


	//----- nvinfo : EIATTR_FRAME_SIZE
	.align		4
.L_5:
        /*0024*/ 	.byte	0x04, 0x11
        /*0026*/ 	.short	(.L_7 - .L_6)
	.align		4
.L_6:
        /*0028*/ 	.word	index@(_Z14stepFunction2DPA32_dd)
        /*002c*/ 	.word	0x00000000


	//----- nvinfo : EIATTR_REGCOUNT
	.align		4
.L_7:
        /*0030*/ 	.byte	0x04, 0x2f
        /*0032*/ 	.short	(.L_9 - .L_8)
	.align		4
.L_8:
        /*0034*/ 	.word	index@(_Z12finiteDiff2DPA32_dS0_ddd)
        /*0038*/ 	.word	0x0000001c


	//----- nvinfo : EIATTR_FRAME_SIZE
	.align		4
.L_9:
        /*003c*/ 	.byte	0x04, 0x11
        /*003e*/ 	.short	(.L_11 - .L_10)
	.align		4
.L_10:
        /*0040*/ 	.word	index@($__internal_0_$__cuda_sm20_div_rn_f64_full)
        /*0044*/ 	.word	0x00000000


	//----- nvinfo : EIATTR_FRAME_SIZE
	.align		4
.L_11:
        /*0048*/ 	.byte	0x04, 0x11
        /*004a*/ 	.short	(.L_13 - .L_12)
	.align		4
.L_12:
        /*004c*/ 	.word	index@(_Z12finiteDiff2DPA32_dS0_ddd)
        /*0050*/ 	.word	0x00000000


	//----- nvinfo : EIATTR_MIN_STACK_SIZE
	.align		4
.L_13:
        /*0054*/ 	.byte	0x04, 0x12
        /*0056*/ 	.short	(.L_15 - .L_14)
	.align		4
.L_14:
        /*0058*/ 	.word	index@(_Z12finiteDiff2DPA32_dS0_ddd)
        /*005c*/ 	.word	0x00000000


	//----- nvinfo : EIATTR_MIN_STACK_SIZE
	.align		4
.L_15:
        /*0060*/ 	.byte	0x04, 0x12
        /*0062*/ 	.short	(.L_17 - .L_16)
	.align		4
.L_16:
        /*0064*/ 	.word	index@(_Z14stepFunction2DPA32_dd)
        /*0068*/ 	.word	0x00000000


	//----- nvinfo : EIATTR_MIN_STACK_SIZE
	.align		4
.L_17:
        /*006c*/ 	.byte	0x04, 0x12
        /*006e*/ 	.short	(.L_19 - .L_18)
	.align		4
.L_18:
        /*0070*/ 	.word	index@(_Z10matrixCopyPA32_dS0_)
        /*0074*/ 	.word	0x00000000
.L_19:


//--------------------- .nv.compat                --------------------------
	.section	.nv.compat,"",@"SHT_CUDA_COMPAT_INFO"
	.align	4
        /*0000*/ 	.byte	0x02, 0x09, 0x00, 0x00, 0x02, 0x02, 0x01, 0x00, 0x02, 0x05, 0x05, 0x00, 0x03, 0x07, 0x01, 0x01
        /*0010*/ 	.byte	0x02, 0x03, 0x00, 0x00, 0x02, 0x06, 0x01, 0x00, 0x04, 0x0b, 0x08, 0x00, 0x01, 0x00, 0x00, 0x00
        /*0020*/ 	.byte	0x00, 0x00, 0x00, 0x00


//--------------------- .nv.info._Z12finiteDiff2DPA32_dS0_ddd --------------------------
	.section	.nv.info._Z12finiteDiff2DPA32_dS0_ddd,"",@"SHT_CUDA_INFO"
	.sectionflags	@""
	.align	4


	//----- nvinfo : EIATTR_CUDA_API_VERSION
	.align		4
        /*0000*/ 	.byte	0x04, 0x37
        /*0002*/ 	.short	(.L_21 - .L_20)
.L_20:
        /*0004*/ 	.word	0x00000082


	//----- nvinfo : EIATTR_KPARAM_INFO
	.align		4
.L_21:
        /*0008*/ 	.byte	0x04, 0x17
        /*000a*/ 	.short	(.L_23 - .L_22)
.L_22:
        /*000c*/ 	.word	0x00000000
        /*0010*/ 	.short	0x0004
        /*0012*/ 	.short	0x0020
        /*0014*/ 	.byte	0x00, 0xf0, 0x21, 0x00


	//----- nvinfo : EIATTR_KPARAM_INFO
	.align		4
.L_23:
        /*0018*/ 	.byte	0x04, 0x17
        /*001a*/ 	.short	(.L_25 - .L_24)
.L_24:
        /*001c*/ 	.word	0x00000000
        /*0020*/ 	.short	0x0003
        /*0022*/ 	.short	0x0018
        /*0024*/ 	.byte	0x00, 0xf0, 0x21, 0x00


	//----- nvinfo : EIATTR_KPARAM_INFO
	.align		4
.L_25:
        /*0028*/ 	.byte	0x04, 0x17
        /*002a*/ 	.short	(.L_27 - .L_26)
.L_26:
        /*002c*/ 	.word	0x00000000
        /*0030*/ 	.short	0x0002
        /*0032*/ 	.short	0x0010
        /*0034*/ 	.byte	0x00, 0xf0, 0x21, 0x00


	//----- nvinfo : EIATTR_KPARAM_INFO
	.align		4
.L_27:
        /*0038*/ 	.byte	0x04, 0x17
        /*003a*/ 	.short	(.L_29 - .L_28)
.L_28:
        /*003c*/ 	.word	0x00000000
        /*0040*/ 	.short	0x0001
        /*0042*/ 	.short	0x0008
        /*0044*/ 	.byte	0x00, 0xf5, 0x21, 0x00


	//----- nvinfo : EIATTR_KPARAM_INFO
	.align		4
.L_29:
        /*0048*/ 	.byte	0x04, 0x17
        /*004a*/ 	.short	(.L_31 - .L_30)
.L_30:
        /*004c*/ 	.word	0x00000000
        /*0050*/ 	.short	0x0000
        /*0052*/ 	.short	0x0000
        /*0054*/ 	.byte	0x00, 0xf5, 0x21, 0x00


	//----- nvinfo : EIATTR_SPARSE_MMA_MASK
	.align		4
.L_31:
        /*0058*/ 	.byte	0x03, 0x50
        /*005a*/ 	.short	0x0000


	//----- nvinfo : EIATTR_MAXREG_COUNT
	.align		4
        /*005c*/ 	.byte	0x03, 0x1b
        /*005e*/ 	.short	0x00ff


	//----- nvinfo : EIATTR_MERCURY_ISA_VERSION
	.align		4
        /*0060*/ 	.byte	0x03, 0x5f
        /*0062*/ 	.short	0x0101


	//----- nvinfo : EIATTR_VRC_CTA_INIT_COUNT
	.align		4
        /*0064*/ 	.byte	0x02, 0x4a
	.zero		1
	.zero		1


	//----- nvinfo : EIATTR_EXIT_INSTR_OFFSETS
	.align		4
        /*0068*/ 	.byte	0x04, 0x1c
        /*006a*/ 	.short	(.L_33 - .L_32)


	//   ....[0]....
.L_32:
        /*006c*/ 	.word	0x00000060


	//   ....[1]....
        /*0070*/ 	.word	0x00000c60


	//----- nvinfo : EIATTR_CRS_STACK_SIZE
	.align		4
.L_33:
        /*0074*/ 	.byte	0x04, 0x1e
        /*0076*/ 	.short	(.L_35 - .L_34)
.L_34:
        /*0078*/ 	.word	0x00000000


	//----- nvinfo : EIATTR_CBANK_PARAM_SIZE
	.align		4
.L_35:
        /*007c*/ 	.byte	0x03, 0x19
        /*007e*/ 	.short	0x0028


	//----- nvinfo : EIATTR_PARAM_CBANK
	.align		4
        /*0080*/ 	.byte	0x04, 0x0a
        /*0082*/ 	.short	(.L_37 - .L_36)
	.align		4
.L_36:
        /*0084*/ 	.word	index@(.nv.constant0._Z12finiteDiff2DPA32_dS0_ddd)
        /*0088*/ 	.short	0x0380
        /*008a*/ 	.short	0x0028


	//----- nvinfo : EIATTR_SW_WAR
	.align		4
.L_37:
        /*008c*/ 	.byte	0x04, 0x36
        /*008e*/ 	.short	(.L_39 - .L_38)
.L_38:
        /*0090*/ 	.word	0x00000008
.L_39:


//--------------------- .nv.info._Z14stepFunction2DPA32_dd --------------------------
	.section	.nv.info._Z14stepFunction2DPA32_dd,"",@"SHT_CUDA_INFO"
	.sectionflags	@""
	.align	4


	//----- nvinfo : EIATTR_CUDA_API_VERSION
	.align		4
        /*0000*/ 	.byte	0x04, 0x37
        /*0002*/ 	.short	(.L_41 - .L_40)
.L_40:
        /*0004*/ 	.word	0x00000082


	//----- nvinfo : EIATTR_KPARAM_INFO
	.align		4
.L_41:
        /*0008*/ 	.byte	0x04, 0x17
        /*000a*/ 	.short	(.L_43 - .L_42)
.L_42:
        /*000c*/ 	.word	0x00000000
        /*0010*/ 	.short	0x0001
        /*0012*/ 	.short	0x0008
        /*0014*/ 	.byte	0x00, 0xf0, 0x21, 0x00


	//----- nvinfo : EIATTR_KPARAM_INFO
	.align		4
.L_43:
        /*0018*/ 	.byte	0x04, 0x17
        /*001a*/ 	.short	(.L_45 - .L_44)
.L_44:
        /*001c*/ 	.word	0x00000000
        /*0020*/ 	.short	0x0000
        /*0022*/ 	.short	0x0000
        /*0024*/ 	.byte	0x00, 0xf5, 0x21, 0x00


	//----- nvinfo : EIATTR_SPARSE_MMA_MASK
	.align		4
.L_45:
        /*0028*/ 	.byte	0x03, 0x50
        /*002a*/ 	.short	0x0000


	//----- nvinfo : EIATTR_MAXREG_COUNT
	.align		4
        /*002c*/ 	.byte	0x03, 0x1b
        /*002e*/ 	.short	0x00ff


	//----- nvinfo : EIATTR_MERCURY_ISA_VERSION
	.align		4
        /*0030*/ 	.byte	0x03, 0x5f
        /*0032*/ 	.short	0x0101


	//----- nvinfo : EIATTR_VRC_CTA_INIT_COUNT
	.align		4
        /*0034*/ 	.byte	0x02, 0x4a
	.zero		1
	.zero		1


	//----- nvinfo : EIATTR_EXIT_INSTR_OFFSETS
	.align		4
        /*0038*/ 	.byte	0x04, 0x1c
        /*003a*/ 	.short	(.L_47 - .L_46)


	//   ....[0]....
.L_46:
        /*003c*/ 	.word	0x00000060


	//   ....[1]....
        /*0040*/ 	.word	0x00000810


	//----- nvinfo : EIATTR_CRS_STACK_SIZE
	.align		4
.L_47:
        /*0044*/ 	.byte	0x04, 0x1e
        /*0046*/ 	.short	(.L_49 - .L_48)
.L_48:
        /*0048*/ 	.word	0x00000000


	//----- nvinfo : EIATTR_CBANK_PARAM_SIZE
	.align		4
.L_49:
        /*004c*/ 	.byte	0x03, 0x19
        /*004e*/ 	.short	0x0010


	//----- nvinfo : EIATTR_PARAM_CBANK
	.align		4
        /*0050*/ 	.byte	0x04, 0x0a
        /*0052*/ 	.short	(.L_51 - .L_50)
	.align		4
.L_50:
        /*0054*/ 	.word	index@(.nv.constant0._Z14stepFunction2DPA32_dd)
        /*0058*/ 	.short	0x0380
        /*005a*/ 	.short	0x0010


	//----- nvinfo : EIATTR_SW_WAR
	.align		4
.L_51:
        /*005c*/ 	.byte	0x04, 0x36
        /*005e*/ 	.short	(.L_53 - .L_52)
.L_52:
        /*0060*/ 	.word	0x00000008
.L_53:


//--------------------- .nv.info._Z10matrixCopyPA32_dS0_ --------------------------
	.section	.nv.info._Z10matrixCopyPA32_dS0_,"",@"SHT_CUDA_INFO"
	.sectionflags	@""
	.align	4


	//----- nvinfo : EIATTR_CUDA_API_VERSION
	.align		4
        /*0000*/ 	.byte	0x04, 0x37
        /*0002*/ 	.short	(.L_55 - .L_54)
.L_54:
        /*0004*/ 	.word	0x00000082


	//----- nvinfo : EIATTR_KPARAM_INFO
	.align		4
.L_55:
        /*0008*/ 	.byte	0x04, 0x17
        /*000a*/ 	.short	(.L_57 - .L_56)
.L_56:
        /*000c*/ 	.word	0x00000000
        /*0010*/ 	.short	0x0001
        /*0012*/ 	.short	0x0008
        /*0014*/ 	.byte	0x00, 0xf5, 0x21, 0x00


	//----- nvinfo : EIATTR_KPARAM_INFO
	.align		4
.L_57:
        /*0018*/ 	.byte	0x04, 0x17
        /*001a*/ 	.short	(.L_59 - .L_58)
.L_58:
        /*001c*/ 	.word	0x00000000
        /*0020*/ 	.short	0x0000
        /*0022*/ 	.short	0x0000
        /*0024*/ 	.byte	0x00, 0xf5, 0x21, 0x00


	//----- nvinfo : EIATTR_SPARSE_MMA_MASK
	.align		4
.L_59:
        /*0028*/ 	.byte	0x03, 0x50
        /*002a*/ 	.short	0x0000


	//----- nvinfo : EIATTR_MAXREG_COUNT
	.align		4
        /*002c*/ 	.byte	0x03, 0x1b
        /*002e*/ 	.short	0x00ff


	//----- nvinfo : EIATTR_MERCURY_ISA_VERSION
	.align		4
        /*0030*/ 	.byte	0x03, 0x5f
        /*0032*/ 	.short	0x0101


	//----- nvinfo : EIATTR_VRC_CTA_INIT_COUNT
	.align		4
        /*0034*/ 	.byte	0x02, 0x4a
	.zero		1
	.zero		1


	//----- nvinfo : EIATTR_EXIT_INSTR_OFFSETS
	.align		4
        /*0038*/ 	.byte	0x04, 0x1c
        /*003a*/ 	.short	(.L_61 - .L_60)


	//   ....[0]....
.L_60:
        /*003c*/ 	.word	0x000000b0


	//   ....[1]....
        /*0040*/ 	.word	0x00000150


	//----- nvinfo : EIATTR_CBANK_PARAM_SIZE
	.align		4
.L_61:
        /*0044*/ 	.byte	0x03, 0x19
        /*0046*/ 	.short	0x0010


	//----- nvinfo : EIATTR_PARAM_CBANK
	.align		4
        /*0048*/ 	.byte	0x04, 0x0a
        /*004a*/ 	.short	(.L_63 - .L_62)
	.align		4
.L_62:
        /*004c*/ 	.word	index@(.nv.constant0._Z10matrixCopyPA32_dS0_)
        /*0050*/ 	.short	0x0380
        /*0052*/ 	.short	0x0010


	//----- nvinfo : EIATTR_SW_WAR
	.align		4
.L_63:
        /*0054*/ 	.byte	0x04, 0x36
        /*0056*/ 	.short	(.L_65 - .L_64)
.L_64:
        /*0058*/ 	.word	0x00000008
.L_65:


//--------------------- .nv.callgraph             --------------------------
	.section	.nv.callgraph,"",@"SHT_CUDA_CALLGRAPH"
	.align	4
	.sectionentsize	8
	.align		4
        /*0000*/ 	.word	0x00000000
	.align		4
        /*0004*/ 	.word	0xffffffff
	.align		4
        /*0008*/ 	.word	0x00000000
	.align		4
        /*000c*/ 	.word	0xfffffffe
	.align		4
        /*0010*/ 	.word	0x00000000
	.align		4
        /*0014*/ 	.word	0xfffffffd
	.align		4
        /*0018*/ 	.word	0x00000000
	.align		4
        /*001c*/ 	.word	0xfffffffc


//--------------------- .text._Z12finiteDiff2DPA32_dS0_ddd --------------------------
	.section	.text._Z12finiteDiff2DPA32_dS0_ddd,"ax",@progbits
	.align	128
        .global         _Z12finiteDiff2DPA32_dS0_ddd
        .type           _Z12finiteDiff2DPA32_dS0_ddd,@function
        .size           _Z12finiteDiff2DPA32_dS0_ddd,(.L_x_30 - _Z12finiteDiff2DPA32_dS0_ddd)
        .other          _Z12finiteDiff2DPA32_dS0_ddd,@"STO_CUDA_ENTRY STV_DEFAULT"
_Z12finiteDiff2DPA32_dS0_ddd:
.text._Z12finiteDiff2DPA32_dS0_ddd:
[----:B------:R-:W-:Y:S01]  /*0000*/  LDC R1, c[0x0][0x37c] ;  /* 0x0000df00ff017b82 */ /* 0x000fe20000000800 */
[----:B------:R-:W0:Y:S07]  /*0010*/  S2R R3, SR_TID.Y ;  /* 0x0000000000037919 */ /* 0x000e2e0000002200 */
[----:B------:R-:W0:Y:S08]  /*0020*/  S2UR UR4, SR_CTAID.Y ;  /* 0x00000000000479c3 */ /* 0x000e300000002600 */
[----:B------:R-:W0:Y:S02]  /*0030*/  LDC R0, c[0x0][0x364] ;  /* 0x0000d900ff007b82 */ /* 0x000e240000000800 */
[----:B0-----:R-:W-:-:S05]  /*0040*/  IMAD R0, R0, UR4, R3 ;  /* 0x0000000400007c24 */ /* 0x001fca000f8e0203 */
[----:B------:R-:W-:-:S13]  /*0050*/  ISETP.GT.U32.AND P0, PT, R0, 0x1f, PT ;  /* 0x0000001f0000780c */ /* 0x000fda0003f04070 */
[----:B------:R-:W-:Y:S05]  /*0060*/  @P0 EXIT ;  /* 0x000000000000094d */ /* 0x000fea0003800000 */
[----:B------:R-:W0:Y:S01]  /*0070*/  LDCU UR6, c[0x0][0x394] ;  /* 0x00007280ff0677ac */ /* 0x000e220008000800 */
[----:B------:R-:W1:Y:S01]  /*0080*/  LDC.64 R8, c[0x0][0x390] ;  /* 0x0000e400ff087b82 */ /* 0x000e620000000a00 */
[----:B------:R-:W-:Y:S01]  /*0090*/  IMAD.MOV.U32 R2, RZ, RZ, 0x1 ;  /* 0x00000001ff027424 */ /* 0x000fe200078e00ff */
[----:B------:R-:W2:Y:S06]  /*00a0*/  LDCU.64 UR4, c[0x0][0x3a0] ;  /* 0x00007400ff0477ac */ /* 0x000eac0008000a00 */
[----:B------:R-:W2:Y:S01]  /*00b0*/  LDC.64 R6, c[0x0][0x398] ;  /* 0x0000e600ff067b82 */ /* 0x000ea20000000a00 */
[----:B0-----:R-:W1:Y:S01]  /*00c0*/  MUFU.RCP64H R3, UR6 ;  /* 0x0000000600037d08 */ /* 0x001e620008001800 */
[----:B--2---:R-:W-:-:S02]  /*00d0*/  DMUL R6, R6, UR4 ;  /* 0x0000000406067c28 */ /* 0x004fc40008000000 */
[----:B-1----:R-:W-:-:S08]  /*00e0*/  DFMA R4, R2, -R8, 1 ;  /* 0x3ff000000204742b */ /* 0x002fd00000000808 */
[----:B------:R-:W-:Y:S01]  /*00f0*/  DFMA R4, R4, R4, R4 ;  /* 0x000000040404722b */ /* 0x000fe20000000004 */
[----:B------:R-:W-:-:S07]  /*0100*/  FSETP.GEU.AND P1, PT, |R7|, 6.5827683646048100446e-37, PT ;  /* 0x036000000700780b */ /* 0x000fce0003f2e200 */
[----:B------:R-:W-:-:S08]  /*0110*/  DFMA R4, R2, R4, R2 ;  /* 0x000000040204722b */ /* 0x000fd00000000002 */
[----:B------:R-:W-:-:S08]  /*0120*/  DFMA R2, R4, -R8, 1 ;  /* 0x3ff000000402742b */ /* 0x000fd00000000808 */
[----:B------:R-:W-:-:S08]  /*0130*/  DFMA R2, R4, R2, R4 ;  /* 0x000000020402722b */ /* 0x000fd00000000004 */
[----:B------:R-:W-:-:S08]  /*0140*/  DMUL R4, R6, R2 ;  /* 0x0000000206047228 */ /* 0x000fd00000000000 */
[----:B------:R-:W-:-:S08]  /*0150*/  DFMA R8, R4, -R8, R6 ;  /* 0x800000080408722b */ /* 0x000fd00000000006 */
[----:B------:R-:W-:-:S10]  /*0160*/  DFMA R2, R2, R8, R4 ;  /* 0x000000080202722b */ /* 0x000fd40000000004 */
[----:B------:R-:W-:-:S05]  /*0170*/  FFMA R4, RZ, UR6, R3 ;  /* 0x00000006ff047c23 */ /* 0x000fca0008000003 */
[----:B------:R-:W-:-:S13]  /*0180*/  FSETP.GT.AND P0, PT, |R4|, 1.469367938527859385e-39, PT ;  /* 0x001000000400780b */ /* 0x000fda0003f04200 */
[----:B------:R-:W-:Y:S05]  /*0190*/  @P0 BRA P1, `(.L_x_0) ;  /* 0x0000000000080947 */ /* 0x000fea0000800000 */
[----:B------:R-:W-:-:S07]  /*01a0*/  MOV R10, 0x1c0 ;  /* 0x000001c0000a7802 */ /* 0x000fce0000000f00 */
[----:B------:R-:W-:Y:S05]  /*01b0*/  CALL.REL.NOINC `($__internal_0_$__cuda_sm20_div_rn_f64_full) ;  /* 0x0000000800ac7944 */ /* 0x000fea0003c00000 */
.L_x_0:
[----:B------:R-:W0:Y:S01]  /*01c0*/  S2R R9, SR_TID.X ;  /* 0x0000000000097919 */ /* 0x000e220000002100 */
[----:B------:R-:W0:Y:S01]  /*01d0*/  LDCU UR4, c[0x0][0x360] ;  /* 0x00006c00ff0477ac */ /* 0x000e220008000800 */
[----:B------:R-:W0:Y:S01]  /*01e0*/  S2R R4, SR_CTAID.X ;  /* 0x0000000000047919 */ /* 0x000e220000002500 */
[----:B------:R-:W1:Y:S02]  /*01f0*/  LDCU.64 UR6, c[0x0][0x358] ;  /* 0x00006b00ff0677ac */ /* 0x000e640008000a00 */
[----:B01----:R-:W-:-:S07]  /*0200*/  IMAD R9, R4, UR4, R9 ;  /* 0x0000000404097c24 */ /* 0x003fce000f8e0209 */
.L_x_16:
[----:B------:R-:W-:Y:S01]  /*0210*/  ISETP.GT.AND P0, PT, R9, 0x1f, PT ;  /* 0x0000001f0900780c */ /* 0x000fe20003f04270 */
[----:B------:R-:W-:-:S12]  /*0220*/  BSSY.RECONVERGENT B1, `(.L_x_1) ;  /* 0x00000a0000017945 */ /* 0x000fd80003800200 */
[----:B0123--:R-:W-:Y:S05]  /*0230*/  @P0 BRA `(.L_x_2) ;  /* 0x0000000800780947 */ /* 0x00ffea0003800000 */
[----:B------:R-:W0:Y:S01]  /*0240*/  LDC.64 R4, c[0x0][0x380] ;  /* 0x0000e000ff047b82 */ /* 0x000e220000000a00 */
[--C-:B------:R-:W-:Y:S01]  /*0250*/  IMAD.MOV R8, RZ, RZ, -R9.reuse ;  /* 0x000000ffff087224 */ /* 0x100fe200078e0a09 */
[----:B------:R-:W-:Y:S01]  /*0260*/  BSSY.RECONVERGENT B0, `(.L_x_3) ;  /* 0x0000045000007945 */ /* 0x000fe20003800200 */
[----:B------:R-:W-:-:S03]  /*0270*/  IMAD.MOV.U32 R20, RZ, RZ, R9 ;  /* 0x000000ffff147224 */ /* 0x000fc600078e0009 */
[----:B------:R-:W-:Y:S02]  /*0280*/  LOP3.LUT P0, R8, R8, 0x3, RZ, 0xc0, !PT ;  /* 0x0000000308087812 */ /* 0x000fe4000780c0ff */
[----:B------:R-:W1:Y:S01]  /*0290*/  LDC.64 R10, c[0x0][0x388] ;  /* 0x0000e200ff0a7b82 */ /* 0x000e620000000a00 */
[----:B0-----:R-:W-:-:S04]  /*02a0*/  IMAD.WIDE.U32 R4, R0, 0x8, R4 ;  /* 0x0000000800047825 */ /* 0x001fc800078e0004 */
[----:B-1----:R-:W-:-:S06]  /*02b0*/  IMAD.WIDE.U32 R6, R0, 0x8, R10 ;  /* 0x0000000800067825 */ /* 0x002fcc00078e000a */
[----:B------:R-:W-:Y:S05]  /*02c0*/  @!P0 BRA `(.L_x_4) ;  /* 0x0000000000f88947 */ /* 0x000fea0003800000 */
[C---:B------:R-:W-:Y:S01]  /*02d0*/  ISETP.NE.AND P0, PT, R9.reuse, 0x1f, PT ;  /* 0x0000001f0900780c */ /* 0x040fe20003f05270 */
[----:B------:R-:W-:-:S03]  /*02e0*/  IMAD.WIDE R10, R9, 0x100, R10 ;  /* 0x00000100090a7825 */ /* 0x000fc600078e020a */
[C---:B------:R-:W-:Y:S01]  /*02f0*/  ISETP.EQ.OR P0, PT, R0.reuse, 0x1f, !P0 ;  /* 0x0000001f0000780c */ /* 0x040fe20004702670 */
[----:B------:R-:W-:-:S04]  /*0300*/  IMAD.WIDE.U32 R10, R0, 0x8, R10 ;  /* 0x00000008000a7825 */ /* 0x000fc800078e000a */
[----:B------:R-:W-:-:S08]  /*0310*/  IMAD.WIDE R12, R9, 0x100, R6 ;  /* 0x00000100090c7825 */ /* 0x000fd000078e0206 */
[----:B------:R-:W2:Y:S04]  /*0320*/  @!P0 LDG.E.64 R14, desc[UR6][R10.64+0x108] ;  /* 0x000108060a0e8981 */ /* 0x000ea8000c1e1b00 */
[----:B------:R-:W2:Y:S04]  /*0330*/  @!P0 LDG.E.64 R16, desc[UR6][R10.64+0x100] ;  /* 0x000100060a108981 */ /* 0x000ea8000c1e1b00 */
[----:B------:R-:W3:Y:S01]  /*0340*/  @!P0 LDG.E.64 R18, desc[UR6][R12.64+0x8] ;  /* 0x000008060c128981 */ /* 0x000ee2000c1e1b00 */
[C---:B------:R-:W-:Y:S01]  /*0350*/  ISETP.NE.AND P1, PT, R9.reuse, RZ, PT ;  /* 0x000000ff0900720c */ /* 0x040fe20003f25270 */
[----:B------:R-:W-:-:S03]  /*0360*/  VIADD R20, R9, 0x1 ;  /* 0x0000000109147836 */ /* 0x000fc60000000000 */
[----:B------:R-:W-:Y:S01]  /*0370*/  ISETP.NE.AND P1, PT, R0, RZ, P1 ;  /* 0x000000ff0000720c */ /* 0x000fe20000f25270 */
[C---:B--2---:R-:W-:Y:S02]  /*0380*/  @!P0 DADD R16, R14.reuse, -R16 ;  /* 0x000000000e108229 */ /* 0x044fe40000000810 */
[----:B---3--:R-:W-:-:S06]  /*0390*/  @!P0 DADD R18, R14, -R18 ;  /* 0x000000000e128229 */ /* 0x008fcc0000000812 */
[----:B------:R-:W-:Y:S01]  /*03a0*/  @!P0 DFMA R16, R16, -R2, R14 ;  /* 0x800000021010822b */ /* 0x000fe2000000000e */
[----:B------:R-:W-:-:S07]  /*03b0*/  IMAD.WIDE R14, R9, 0x100, R4 ;  /* 0x00000100090e7825 */ /* 0x000fce00078e0204 */
[----:B------:R-:W-:Y:S01]  /*03c0*/  @!P0 DFMA R16, R18, -R2, R16 ;  /* 0x800000021210822b */ /* 0x000fe20000000010 */
[----:B------:R-:W-:Y:S02]  /*03d0*/  @!P1 IMAD.MOV.U32 R18, RZ, RZ, 0x0 ;  /* 0x00000000ff129424 */ /* 0x000fe400078e00ff */
[----:B------:R-:W-:-:S04]  /*03e0*/  @!P1 IMAD.MOV.U32 R19, RZ, RZ, 0x3ff00000 ;  /* 0x3ff00000ff139424 */ /* 0x000fc800078e00ff */
[----:B------:R0:W-:Y:S01]  /*03f0*/  @!P0 STG.E.64 desc[UR6][R14.64+0x108], R16 ;  /* 0x000108100e008986 */ /* 0x0001e2000c101b06 */
[----:B------:R-:W-:-:S03]  /*0400*/  ISETP.NE.AND P0, PT, R8, 0x1, PT ;  /* 0x000000010800780c */ /* 0x000fc60003f05270 */
[----:B------:R0:W-:Y:S10]  /*0410*/  @!P1 STG.E.64 desc[UR6][R14.64], R18 ;  /* 0x000000120e009986 */ /* 0x0001f4000c101b06 */
[----:B------:R-:W-:Y:S05]  /*0420*/  @!P0 BRA `(.L_x_4) ;  /* 0x0000000000a08947 */ /* 0x000fea0003800000 */
[C---:B------:R-:W-:Y:S01]  /*0430*/  ISETP.NE.AND P0, PT, R20.reuse, 0x1f, PT ;  /* 0x0000001f1400780c */ /* 0x040fe20003f05270 */
[----:B------:R-:W-:Y:S01]  /*0440*/  BSSY.RECONVERGENT B2, `(.L_x_5) ;  /* 0x000000d000027945 */ /* 0x000fe20003800200 */
[----:B------:R-:W-:Y:S02]  /*0450*/  ISETP.NE.AND P1, PT, R20, RZ, PT ;  /* 0x000000ff1400720c */ /* 0x000fe40003f25270 */
[C---:B------:R-:W-:Y:S02]  /*0460*/  ISETP.EQ.OR P0, PT, R0.reuse, 0x1f, !P0 ;  /* 0x0000001f0000780c */ /* 0x040fe40004702670 */
[----:B------:R-:W-:-:S11]  /*0470*/  ISETP.NE.AND P1, PT, R0, RZ, P1 ;  /* 0x000000ff0000720c */ /* 0x000fd60000f25270 */
[----:B------:R-:W-:Y:S05]  /*0480*/  @P0 BRA `(.L_x_6) ;  /* 0x0000000000200947 */ /* 0x000fea0003800000 */
[----:B0-----:R-:W2:Y:S04]  /*0490*/  LDG.E.64 R16, desc[UR6][R10.64+0x208] ;  /* 0x000208060a107981 */ /* 0x001ea8000c1e1b00 */
[----:B------:R-:W2:Y:S04]  /*04a0*/  LDG.E.64 R18, desc[UR6][R10.64+0x200] ;  /* 0x000200060a127981 */ /* 0x000ea8000c1e1b00 */
[----:B------:R-:W3:Y:S01]  /*04b0*/  LDG.E.64 R20, desc[UR6][R12.64+0x108] ;  /* 0x000108060c147981 */ /* 0x000ee2000c1e1b00 */
[C---:B--2---:R-:W-:Y:S02]  /*04c0*/  DADD R18, R16.reuse, -R18 ;  /* 0x0000000010127229 */ /* 0x044fe40000000812 */
[----:B---3--:R-:W-:-:S06]  /*04d0*/  DADD R20, R16, -R20 ;  /* 0x0000000010147229 */ /* 0x008fcc0000000814 */
[----:B------:R-:W-:-:S08]  /*04e0*/  DFMA R18, R18, -R2, R16 ;  /* 0x800000021212722b */ /* 0x000fd00000000010 */
[----:B------:R-:W-:-:S07]  /*04f0*/  DFMA R18, R20, -R2, R18 ;  /* 0x800000021412722b */ /* 0x000fce0000000012 */
[----:B------:R1:W-:Y:S04]  /*0500*/  STG.E.64 desc[UR6][R14.64+0x208], R18 ;  /* 0x000208120e007986 */ /* 0x0003e8000c101b06 */
.L_x_6:
[----:B------:R-:W-:Y:S05]  /*0510*/  BSYNC.RECONVERGENT B2 ;  /* 0x0000000000027941 */ /* 0x000fea0003800200 */
.L_x_5:
[----:B0-----:R-:W-:Y:S01]  /*0520*/  @!P1 IMAD.MOV.U32 R16, RZ, RZ, 0x0 ;  /* 0x00000000ff109424 */ /* 0x001fe200078e00ff */
[----:B------:R-:W-:Y:S01]  /*0530*/  ISETP.NE.AND P0, PT, R8, 0x2, PT ;  /* 0x000000020800780c */ /* 0x000fe20003f05270 */
[----:B------:R-:W-:Y:S02]  /*0540*/  @!P1 IMAD.MOV.U32 R17, RZ, RZ, 0x3ff00000 ;  /* 0x3ff00000ff119424 */ /* 0x000fe400078e00ff */
[----:B------:R-:W-:-:S03]  /*0550*/  VIADD R20, R9, 0x2 ;  /* 0x0000000209147836 */ /* 0x000fc60000000000 */
[----:B------:R2:W-:Y:S07]  /*0560*/  @!P1 STG.E.64 desc[UR6][R14.64+0x100], R16 ;  /* 0x000100100e009986 */ /* 0x0005ee000c101b06 */
[----:B------:R-:W-:Y:S05]  /*0570*/  @!P0 BRA `(.L_x_4) ;  /* 0x00000000004c8947 */ /* 0x000fea0003800000 */
[----:B------:R-:W-:Y:S01]  /*0580*/  ISETP.NE.AND P0, PT, R20, RZ, PT ;  /* 0x000000ff1400720c */ /* 0x000fe20003f05270 */
[----:B------:R-:W-:Y:S03]  /*0590*/  BSSY.RECONVERGENT B2, `(.L_x_7) ;  /* 0x000000f000027945 */ /* 0x000fe60003800200 */
[----:B------:R-:W-:Y:S02]  /*05a0*/  ISETP.NE.AND P1, PT, R0, RZ, P0 ;  /* 0x000000ff0000720c */ /* 0x000fe40000725270 */
[----:B------:R-:W-:-:S04]  /*05b0*/  ISETP.NE.AND P0, PT, R20, 0x1f, PT ;  /* 0x0000001f1400780c */ /* 0x000fc80003f05270 */
[----:B------:R-:W-:-:S07]  /*05c0*/  ISETP.EQ.OR P0, PT, R0, 0x1f, !P0 ;  /* 0x0000001f0000780c */ /* 0x000fce0004702670 */
[----:B--2---:R-:W-:Y:S02]  /*05d0*/  @!P1 IMAD.MOV.U32 R16, RZ, RZ, 0x0 ;  /* 0x00000000ff109424 */ /* 0x004fe400078e00ff */
[----:B------:R-:W-:-:S04]  /*05e0*/  @!P1 IMAD.MOV.U32 R17, RZ, RZ, 0x3ff00000 ;  /* 0x3ff00000ff119424 */ /* 0x000fc800078e00ff */
[----:B------:R-:W-:Y:S05]  /*05f0*/  @P0 BRA `(.L_x_8) ;  /* 0x0000000000200947 */ /* 0x000fea0003800000 */
[----:B-1----:R-:W2:Y:S04]  /*0600*/  LDG.E.64 R18, desc[UR6][R10.64+0x308] ;  /* 0x000308060a127981 */ /* 0x002ea8000c1e1b00 */
[----:B------:R-:W2:Y:S04]  /*0610*/  LDG.E.64 R20, desc[UR6][R10.64+0x300] ;  /* 0x000300060a147981 */ /* 0x000ea8000c1e1b00 */
[----:B------:R-:W3:Y:S01]  /*0620*/  LDG.E.64 R12, desc[UR6][R12.64+0x208] ;  /* 0x000208060c0c7981 */ /* 0x000ee2000c1e1b00 */
[C---:B--2---:R-:W-:Y:S02]  /*0630*/  DADD R20, R18.reuse, -R20 ;  /* 0x0000000012147229 */ /* 0x044fe40000000814 */
[----:B---3--:R-:W-:-:S06]  /*0640*/  DADD R22, R18, -R12 ;  /* 0x0000000012167229 */ /* 0x008fcc000000080c */
[----:B------:R-:W-:-:S08]  /*0650*/  DFMA R20, R20, -R2, R18 ;  /* 0x800000021414722b */ /* 0x000fd00000000012 */
[----:B------:R-:W-:-:S07]  /*0660*/  DFMA R20, R22, -R2, R20 ;  /* 0x800000021614722b */ /* 0x000fce0000000014 */
[----:B------:R0:W-:Y:S04]  /*0670*/  STG.E.64 desc[UR6][R14.64+0x308], R20 ;  /* 0x000308140e007986 */ /* 0x0001e8000c101b06 */
.L_x_8:
[----:B------:R-:W-:Y:S05]  /*0680*/  BSYNC.RECONVERGENT B2 ;  /* 0x0000000000027941 */ /* 0x000fea0003800200 */
.L_x_7:
[----:B------:R3:W-:Y:S01]  /*0690*/  @!P1 STG.E.64 desc[UR6][R14.64+0x200], R16 ;  /* 0x000200100e009986 */ /* 0x0007e2000c101b06 */
[----:B0-----:R-:W-:-:S07]  /*06a0*/  VIADD R20, R9, 0x3 ;  /* 0x0000000309147836 */ /* 0x001fce0000000000 */
.L_x_4:
[----:B------:R-:W-:Y:S05]  /*06b0*/  BSYNC.RECONVERGENT B0 ;  /* 0x0000000000007941 */ /* 0x000fea0003800200 */
.L_x_3:
[----:B------:R-:W-:Y:S02]  /*06c0*/  VIADD R8, R9, 0xffffffe3 ;  /* 0xffffffe309087836 */ /* 0x000fe40000000000 */
[----:B------:R-:W-:-:S03]  /*06d0*/  IMAD.MOV.U32 R9, RZ, RZ, 0x20 ;  /* 0x00000020ff097424 */ /* 0x000fc600078e00ff */
[----:B------:R-:W-:-:S13]  /*06e0*/  ISETP.GE.U32.AND P0, PT, R8, 0x3, PT ;  /* 0x000000030800780c */ /* 0x000fda0003f06070 */
[----:B------:R-:W-:Y:S05]  /*06f0*/  @!P0 BRA `(.L_x_2) ;  /* 0x0000000400488947 */ /* 0x000fea0003800000 */
[----:B------:R-:W4:Y:S01]  /*0700*/  LDC.64 R10, c[0x0][0x388] ;  /* 0x0000e200ff0a7b82 */ /* 0x000f220000000a00 */
[----:B------:R-:W-:-:S07]  /*0710*/  VIADD R8, R20, 0xffffffe1 ;  /* 0xffffffe114087836 */ /* 0x000fce0000000000 */
.L_x_15:
[----:B0-23--:R-:W-:-:S04]  /*0720*/  VIADD R17, R8, 0x1f ;  /* 0x0000001f08117836 */ /* 0x00dfc80000000000 */
[C---:B-1--4-:R-:W-:Y:S01]  /*0730*/  IMAD.WIDE R14, R17.reuse, 0x100, R10 ;  /* 0x00000100110e7825 */ /* 0x052fe200078e020a */
[----:B------:R-:W-:-:S04]  /*0740*/  ISETP.NE.AND P1, PT, R17, 0x1f, PT ;  /* 0x0000001f1100780c */ /* 0x000fc80003f25270 */
[C---:B------:R-:W-:Y:S01]  /*0750*/  ISETP.EQ.OR P1, PT, R0.reuse, 0x1f, !P1 ;  /* 0x0000001f0000780c */ /* 0x040fe20004f22670 */
[----:B------:R-:W-:-:S04]  /*0760*/  IMAD.WIDE.U32 R14, R0, 0x8, R14 ;  /* 0x00000008000e7825 */ /* 0x000fc800078e000e */
[----:B------:R-:W-:-:S08]  /*0770*/  IMAD.WIDE R12, R17, 0x100, R6 ;  /* 0x00000100110c7825 */ /* 0x000fd000078e0206 */
[----:B------:R-:W2:Y:S04]  /*0780*/  @!P1 LDG.E.64 R18, desc[UR6][R14.64+0x108] ;  /* 0x000108060e129981 */ /* 0x000ea8000c1e1b00 */
[----:B------:R-:W2:Y:S04]  /*0790*/  @!P1 LDG.E.64 R20, desc[UR6][R14.64+0x100] ;  /* 0x000100060e149981 */ /* 0x000ea8000c1e1b00 */
[----:B------:R-:W3:Y:S01]  /*07a0*/  @!P1 LDG.E.64 R24, desc[UR6][R12.64+0x8] ;  /* 0x000008060c189981 */ /* 0x000ee2000c1e1b00 */
[----:B------:R-:W-:Y:S01]  /*07b0*/  ISETP.NE.AND P2, PT, R17, RZ, PT ;  /* 0x000000ff1100720c */ /* 0x000fe20003f45270 */
[----:B------:R-:W-:Y:S01]  /*07c0*/  VIADD R16, R8, 0x20 ;  /* 0x0000002008107836 */ /* 0x000fe20000000000 */
[----:B------:R-:W-:Y:S02]  /*07d0*/  BSSY.RECONVERGENT B0, `(.L_x_9) ;  /* 0x000001d000007945 */ /* 0x000fe40003800200 */
[----:B------:R-:W-:-:S02]  /*07e0*/  ISETP.NE.AND P2, PT, R0, RZ, P2 ;  /* 0x000000ff0000720c */ /* 0x000fc40001745270 */
[C---:B------:R-:W-:Y:S02]  /*07f0*/  ISETP.NE.AND P4, PT, R16.reuse, 0x1f, PT ;  /* 0x0000001f1000780c */ /* 0x040fe40003f85270 */
[----:B------:R-:W-:Y:S01]  /*0800*/  ISETP.NE.AND P0, PT, R16, RZ, PT ;  /* 0x000000ff1000720c */ /* 0x000fe20003f05270 */
[----:B------:R-:W-:Y:S01]  /*0810*/  IMAD.WIDE R16, R17, 0x100, R4 ;  /* 0x0000010011107825 */ /* 0x000fe200078e0204 */
[C---:B------:R-:W-:Y:S02]  /*0820*/  ISETP.EQ.OR P4, PT, R0.reuse, 0x1f, !P4 ;  /* 0x0000001f0000780c */ /* 0x040fe40006782670 */
[----:B------:R-:W-:Y:S01]  /*0830*/  ISETP.NE.AND P0, PT, R0, RZ, P0 ;  /* 0x000000ff0000720c */ /* 0x000fe20000705270 */
[C---:B--2---:R-:W-:Y:S02]  /*0840*/  @!P1 DADD R22, R18.reuse, -R20 ;  /* 0x0000000012169229 */ /* 0x044fe40000000814 */
[----:B---3--:R-:W-:-:S06]  /*0850*/  @!P1 DADD R20, R18, -R24 ;  /* 0x0000000012149229 */ /* 0x008fcc0000000818 */
[----:B------:R-:W-:Y:S01]  /*0860*/  @!P1 DFMA R22, R22, -R2, R18 ;  /* 0x800000021616922b */ /* 0x000fe20000000012 */
[----:B------:R-:W-:Y:S02]  /*0870*/  VIADD R18, R8, 0x21 ;  /* 0x0000002108127836 */ /* 0x000fe40000000000 */
[----:B------:R-:W-:-:S03]  /*0880*/  @!P2 IMAD.MOV.U32 R19, RZ, RZ, 0x3ff00000 ;  /* 0x3ff00000ff13a424 */ /* 0x000fc600078e00ff */
[C---:B------:R-:W-:Y:S02]  /*0890*/  ISETP.NE.AND P5, PT, R18.reuse, 0x1f, PT ;  /* 0x0000001f1200780c */ /* 0x040fe40003fa5270 */
[----:B------:R-:W-:Y:S01]  /*08a0*/  @!P1 DFMA R20, R20, -R2, R22 ;  /* 0x800000021414922b */ /* 0x000fe20000000016 */
[----:B------:R-:W-:Y:S01]  /*08b0*/  ISETP.NE.AND P3, PT, R18, RZ, PT ;  /* 0x000000ff1200720c */ /* 0x000fe20003f65270 */
[----:B------:R-:W-:Y:S01]  /*08c0*/  @!P2 IMAD.MOV.U32 R18, RZ, RZ, 0x0 ;  /* 0x00000000ff12a424 */ /* 0x000fe200078e00ff */
[C---:B------:R-:W-:Y:S02]  /*08d0*/  ISETP.EQ.OR P5, PT, R0.reuse, 0x1f, !P5 ;  /* 0x0000001f0000780c */ /* 0x040fe40006fa2670 */
[----:B------:R-:W-:Y:S02]  /*08e0*/  ISETP.NE.AND P3, PT, R0, RZ, P3 ;  /* 0x000000ff0000720c */ /* 0x000fe40001f65270 */
[----:B------:R0:W-:Y:S04]  /*08f0*/  @!P2 STG.E.64 desc[UR6][R16.64], R18 ;  /* 0x000000121000a986 */ /* 0x0001e8000c101b06 */
[----:B------:R0:W-:Y:S01]  /*0900*/  @!P1 STG.E.64 desc[UR6][R16.64+0x108], R20 ;  /* 0x0001081410009986 */ /* 0x0001e2000c101b06 */
[----:B------:R-:W-:Y:S06]  /*0910*/  @P4 BRA `(.L_x_10) ;  /* 0x0000000000204947 */ /* 0x000fec0003800000 */
        /* <DEDUP_REMOVED lines=8> */
.L_x_10:
[----:B------:R-:W-:Y:S05]  /*09a0*/  BSYNC.RECONVERGENT B0 ;  /* 0x0000000000007941 */ /* 0x000fea0003800200 */
.L_x_9:
[----:B0-----:R-:W-:Y:S01]  /*09b0*/  @!P0 IMAD.MOV.U32 R18, RZ, RZ, 0x0 ;  /* 0x00000000ff128424 */ /* 0x001fe200078e00ff */
[----:B------:R-:W-:Y:S01]  /*09c0*/  BSSY.RECONVERGENT B0, `(.L_x_11) ;  /* 0x000000c000007945 */ /* 0x000fe20003800200 */
[----:B------:R-:W-:-:S05]  /*09d0*/  @!P0 IMAD.MOV.U32 R19, RZ, RZ, 0x3ff00000 ;  /* 0x3ff00000ff138424 */ /* 0x000fca00078e00ff */
[----:B------:R0:W-:Y:S01]  /*09e0*/  @!P0 STG.E.64 desc[UR6][R16.64+0x100], R18 ;  /* 0x0001001210008986 */ /* 0x0001e2000c101b06 */
[----:B------:R-:W-:Y:S05]  /*09f0*/  @P5 BRA `(.L_x_12) ;  /* 0x0000000000205947 */ /* 0x000fea0003800000 */
[----:B0-----:R-:W2:Y:S04]  /*0a00*/  LDG.E.64 R18, desc[UR6][R14.64+0x308] ;  /* 0x000308060e127981 */ /* 0x001ea8000c1e1b00 */
[----:B-1----:R-:W2:Y:S04]  /*0a10*/  LDG.E.64 R20, desc[UR6][R14.64+0x300] ;  /* 0x000300060e147981 */ /* 0x002ea8000c1e1b00 */
[----:B------:R-:W3:Y:S01]  /*0a20*/  LDG.E.64 R22, desc[UR6][R12.64+0x208] ;  /* 0x000208060c167981 */ /* 0x000ee2000c1e1b00 */
[C---:B--2---:R-:W-:Y:S02]  /*0a30*/  DADD R20, R18.reuse, -R20 ;  /* 0x0000000012147229 */ /* 0x044fe40000000814 */
[----:B---3--:R-:W-:-:S06]  /*0a40*/  DADD R22, R18, -R22 ;  /* 0x0000000012167229 */ /* 0x008fcc0000000816 */
[----:B------:R-:W-:-:S08]  /*0a50*/  DFMA R20, R20, -R2, R18 ;  /* 0x800000021414722b */ /* 0x000fd00000000012 */
[----:B------:R-:W-:-:S07]  /*0a60*/  DFMA R20, R22, -R2, R20 ;  /* 0x800000021614722b */ /* 0x000fce0000000014 */
[----:B------:R2:W-:Y:S04]  /*0a70*/  STG.E.64 desc[UR6][R16.64+0x308], R20 ;  /* 0x0003081410007986 */ /* 0x0005e8000c101b06 */
.L_x_12:
[----:B------:R-:W-:Y:S05]  /*0a80*/  BSYNC.RECONVERGENT B0 ;  /* 0x0000000000007941 */ /* 0x000fea0003800200 */
.L_x_11:
[----:B0-----:R-:W-:Y:S01]  /*0a90*/  @!P3 IMAD.MOV.U32 R18, RZ, RZ, 0x0 ;  /* 0x00000000ff12b424 */ /* 0x001fe200078e00ff */
[----:B------:R-:W-:Y:S01]  /*0aa0*/  BSSY.RECONVERGENT B0, `(.L_x_13) ;  /* 0x000000f000007945 */ /* 0x000fe20003800200 */
[----:B------:R-:W-:Y:S02]  /*0ab0*/  @!P3 IMAD.MOV.U32 R19, RZ, RZ, 0x3ff00000 ;  /* 0x3ff00000ff13b424 */ /* 0x000fe400078e00ff */
[----:B-12---:R-:W-:-:S03]  /*0ac0*/  VIADD R20, R8, 0x22 ;  /* 0x0000002208147836 */ /* 0x006fc60000000000 */
[----:B------:R0:W-:Y:S02]  /*0ad0*/  @!P3 STG.E.64 desc[UR6][R16.64+0x200], R18 ;  /* 0x000200121000b986 */ /* 0x0001e4000c101b06 */
[----:B------:R-:W-:-:S04]  /*0ae0*/  ISETP.NE.AND P0, PT, R20, 0x1f, PT ;  /* 0x0000001f1400780c */ /* 0x000fc80003f05270 */
[----:B------:R-:W-:-:S13]  /*0af0*/  ISETP.EQ.OR P0, PT, R0, 0x1f, !P0 ;  /* 0x0000001f0000780c */ /* 0x000fda0004702670 */
[----:B0-----:R-:W-:Y:S05]  /*0b00*/  @P0 BRA `(.L_x_14) ;  /* 0x0000000000200947 */ /* 0x001fea0003800000 */
[----:B------:R-:W2:Y:S04]  /*0b10*/  LDG.E.64 R18, desc[UR6][R14.64+0x408] ;  /* 0x000408060e127981 */ /* 0x000ea8000c1e1b00 */
[----:B------:R-:W2:Y:S04]  /*0b20*/  LDG.E.64 R22, desc[UR6][R14.64+0x400] ;  /* 0x000400060e167981 */ /* 0x000ea8000c1e1b00 */
[----:B------:R-:W3:Y:S01]  /*0b30*/  LDG.E.64 R12, desc[UR6][R12.64+0x308] ;  /* 0x000308060c0c7981 */ /* 0x000ee2000c1e1b00 */
[C---:B--2---:R-:W-:Y:S02]  /*0b40*/  DADD R22, R18.reuse, -R22 ;  /* 0x0000000012167229 */ /* 0x044fe40000000816 */
[----:B---3--:R-:W-:-:S06]  /*0b50*/  DADD R24, R18, -R12 ;  /* 0x0000000012187229 */ /* 0x008fcc000000080c */
[----:B------:R-:W-:-:S08]  /*0b60*/  DFMA R22, R22, -R2, R18 ;  /* 0x800000021616722b */ /* 0x000fd00000000012 */
[----:B------:R-:W-:-:S07]  /*0b70*/  DFMA R22, R24, -R2, R22 ;  /* 0x800000021816722b */ /* 0x000fce0000000016 */
[----:B------:R0:W-:Y:S04]  /*0b80*/  STG.E.64 desc[UR6][R16.64+0x408], R22 ;  /* 0x0004081610007986 */ /* 0x0001e8000c101b06 */
.L_x_14:
[----:B------:R-:W-:Y:S05]  /*0b90*/  BSYNC.RECONVERGENT B0 ;  /* 0x0000000000007941 */ /* 0x000fea0003800200 */
.L_x_13:
[----:B------:R-:W-:Y:S01]  /*0ba0*/  ISETP.NE.AND P0, PT, R20, RZ, PT ;  /* 0x000000ff1400720c */ /* 0x000fe20003f05270 */
[----:B------:R-:W-:-:S03]  /*0bb0*/  VIADD R8, R8, 0x4 ;  /* 0x0000000408087836 */ /* 0x000fc60000000000 */
[----:B------:R-:W-:-:S13]  /*0bc0*/  ISETP.NE.AND P0, PT, R0, RZ, P0 ;  /* 0x000000ff0000720c */ /* 0x000fda0000705270 */
[----:B------:R-:W-:Y:S02]  /*0bd0*/  @!P0 IMAD.MOV.U32 R12, RZ, RZ, 0x0 ;  /* 0x00000000ff0c8424 */ /* 0x000fe400078e00ff */
[----:B------:R-:W-:-:S05]  /*0be0*/  @!P0 IMAD.MOV.U32 R13, RZ, RZ, 0x3ff00000 ;  /* 0x3ff00000ff0d8424 */ /* 0x000fca00078e00ff */
[----:B------:R1:W-:Y:S01]  /*0bf0*/  @!P0 STG.E.64 desc[UR6][R16.64+0x300], R12 ;  /* 0x0003000c10008986 */ /* 0x0003e2000c101b06 */
[----:B------:R-:W-:-:S13]  /*0c00*/  ISETP.NE.AND P0, PT, R20, 0x1f, PT ;  /* 0x0000001f1400780c */ /* 0x000fda0003f05270 */
[----:B-1----:R-:W-:Y:S05]  /*0c10*/  @P0 BRA `(.L_x_15) ;  /* 0xfffffff800c00947 */ /* 0x002fea000383ffff */
.L_x_2:
[----:B------:R-:W-:Y:S05]  /*0c20*/  BSYNC.RECONVERGENT B1 ;  /* 0x0000000000017941 */ /* 0x000fea0003800200 */
.L_x_1:
[----:B------:R-:W-:-:S05]  /*0c30*/  VIADD R0, R0, 0x1 ;  /* 0x0000000100007836 */ /* 0x000fca0000000000 */
[----:B------:R-:W-:-:S13]  /*0c40*/  ISETP.NE.AND P0, PT, R0, 0x20, PT ;  /* 0x000000200000780c */ /* 0x000fda0003f05270 */
[----:B------:R-:W-:Y:S05]  /*0c50*/  @P0 BRA `(.L_x_16) ;  /* 0xfffffff4006c0947 */ /* 0x000fea000383ffff */
[----:B------:R-:W-:Y:S05]  /*0c60*/  EXIT ;  /* 0x000000000000794d */ /* 0x000fea0003800000 */
        .weak           $__internal_0_$__cuda_sm20_div_rn_f64_full
        .type           $__internal_0_$__cuda_sm20_div_rn_f64_full,@function
        .size           $__internal_0_$__cuda_sm20_div_rn_f64_full,(.L_x_30 - $__internal_0_$__cuda_sm20_div_rn_f64_full)
$__internal_0_$__cuda_sm20_div_rn_f64_full:
[----:B------:R-:W0:Y:S01]  /*0c70*/  LDC.64 R2, c[0x0][0x390] ;  /* 0x0000e400ff027b82 */ /* 0x000e220000000a00 */
[C---:B------:R-:W-:Y:S02]  /*0c80*/  FSETP.GEU.AND P2, PT, |R7|.reuse, 1.469367938527859385e-39, PT ;  /* 0x001000000700780b */ /* 0x040fe40003f4e200 */
[----:B------:R-:W-:-:S05]  /*0c90*/  LOP3.LUT R11, R7, 0x7ff00000, RZ, 0xc0, !PT ;  /* 0x7ff00000070b7812 */ /* 0x000fca00078ec0ff */
[----:B------:R-:W-:Y:S01]  /*0ca0*/  IMAD.MOV.U32 R21, RZ, RZ, R11 ;  /* 0x000000ffff157224 */ /* 0x000fe200078e000b */
[C---:B0-----:R-:W-:Y:S02]  /*0cb0*/  FSETP.GEU.AND P0, PT, |R3|.reuse, 1.469367938527859385e-39, PT ;  /* 0x001000000300780b */ /* 0x041fe40003f0e200 */
[----:B------:R-:W-:-:S04]  /*0cc0*/  LOP3.LUT R4, R3, 0x800fffff, RZ, 0xc0, !PT ;  /* 0x800fffff03047812 */ /* 0x000fc800078ec0ff */
[----:B------:R-:W-:Y:S01]  /*0cd0*/  LOP3.LUT R5, R4, 0x3ff00000, RZ, 0xfc, !PT ;  /* 0x3ff0000004057812 */ /* 0x000fe200078efcff */
[----:B------:R-:W-:-:S06]  /*0ce0*/  IMAD.MOV.U32 R4, RZ, RZ, R2 ;  /* 0x000000ffff047224 */ /* 0x000fcc00078e0002 */
[----:B------:R-:W0:Y:S02]  /*0cf0*/  @!P0 LDC.64 R8, c[0x0][0x390] ;  /* 0x0000e400ff088b82 */ /* 0x000e240000000a00 */
[----:B0-----:R-:W-:Y:S01]  /*0d00*/  @!P0 DMUL R4, R8, 8.98846567431157953865e+307 ;  /* 0x7fe0000008048828 */ /* 0x001fe20000000000 */
[----:B------:R-:W-:-:S05]  /*0d10*/  IMAD.MOV.U32 R8, RZ, RZ, 0x1 ;  /* 0x00000001ff087424 */ /* 0x000fca00078e00ff */
[----:B------:R-:W0:Y:S02]  /*0d20*/  MUFU.RCP64H R9, R5 ;  /* 0x0000000500097308 */ /* 0x000e240000001800 */
[----:B0-----:R-:W-:-:S08]  /*0d30*/  DFMA R12, R8, -R4, 1 ;  /* 0x3ff00000080c742b */ /* 0x001fd00000000804 */
[----:B------:R-:W-:Y:S01]  /*0d40*/  DFMA R14, R12, R12, R12 ;  /* 0x0000000c0c0e722b */ /* 0x000fe2000000000c */
[----:B------:R-:W-:Y:S01]  /*0d50*/  LOP3.LUT R12, R3, 0x7ff00000, RZ, 0xc0, !PT ;  /* 0x7ff00000030c7812 */ /* 0x000fe200078ec0ff */
[----:B------:R-:W-:-:S03]  /*0d60*/  IMAD.MOV.U32 R13, RZ, RZ, 0x1ca00000 ;  /* 0x1ca00000ff0d7424 */ /* 0x000fc600078e00ff */
[----:B------:R-:W-:Y:S01]  /*0d70*/  ISETP.GE.U32.AND P1, PT, R11, R12, PT ;  /* 0x0000000c0b00720c */ /* 0x000fe20003f26070 */
[----:B------:R-:W-:Y:S02]  /*0d80*/  IMAD.MOV.U32 R20, RZ, RZ, R12 ;  /* 0x000000ffff147224 */ /* 0x000fe400078e000c */
[----:B------:R-:W-:Y:S01]  /*0d90*/  DFMA R16, R8, R14, R8 ;  /* 0x0000000e0810722b */ /* 0x000fe20000000008 */
[----:B------:R-:W-:Y:S01]  /*0da0*/  @!P0 LOP3.LUT R20, R5, 0x7ff00000, RZ, 0xc0, !PT ;  /* 0x7ff0000005148812 */ /* 0x000fe200078ec0ff */
[----:B------:R-:W-:Y:S01]  /*0db0*/  IMAD.MOV.U32 R8, RZ, RZ, R6 ;  /* 0x000000ffff087224 */ /* 0x000fe200078e0006 */
[----:B------:R-:W-:-:S03]  /*0dc0*/  SEL R13, R13, 0x63400000, !P1 ;  /* 0x634000000d0d7807 */ /* 0x000fc60004800000 */
[----:B------:R-:W-:Y:S01]  /*0dd0*/  VIADD R23, R20, 0xffffffff ;  /* 0xffffffff14177836 */ /* 0x000fe20000000000 */
[C-C-:B------:R-:W-:Y:S01]  /*0de0*/  @!P2 LOP3.LUT R14, R13.reuse, 0x80000000, R7.reuse, 0xf8, !PT ;  /* 0x800000000d0ea812 */ /* 0x140fe200078ef807 */
[----:B------:R-:W-:Y:S01]  /*0df0*/  DFMA R18, R16, -R4, 1 ;  /* 0x3ff000001012742b */ /* 0x000fe20000000804 */
[----:B------:R-:W-:Y:S02]  /*0e00*/  LOP3.LUT R9, R13, 0x800fffff, R7, 0xf8, !PT ;  /* 0x800fffff0d097812 */ /* 0x000fe400078ef807 */
[----:B------:R-:W-:Y:S01]  /*0e10*/  @!P2 LOP3.LUT R15, R14, 0x100000, RZ, 0xfc, !PT ;  /* 0x001000000e0fa812 */ /* 0x000fe200078efcff */
[----:B------:R-:W-:-:S06]  /*0e20*/  @!P2 IMAD.MOV.U32 R14, RZ, RZ, RZ ;  /* 0x000000ffff0ea224 */ /* 0x000fcc00078e00ff */
[----:B------:R-:W-:Y:S02]  /*0e30*/  @!P2 DFMA R8, R8, 2, -R14 ;  /* 0x400000000808a82b */ /* 0x000fe4000000080e */
[----:B------:R-:W-:-:S08]  /*0e40*/  DFMA R14, R16, R18, R16 ;  /* 0x00000012100e722b */ /* 0x000fd00000000010 */
[----:B------:R-:W-:Y:S01]  /*0e50*/  @!P2 LOP3.LUT R21, R9, 0x7ff00000, RZ, 0xc0, !PT ;  /* 0x7ff000000915a812 */ /* 0x000fe200078ec0ff */
[----:B------:R-:W-:-:S04]  /*0e60*/  DMUL R16, R14, R8 ;  /* 0x000000080e107228 */ /* 0x000fc80000000000 */
[----:B------:R-:W-:-:S04]  /*0e70*/  VIADD R22, R21, 0xffffffff ;  /* 0xffffffff15167836 */ /* 0x000fc80000000000 */
[----:B------:R-:W-:Y:S01]  /*0e80*/  DFMA R18, R16, -R4, R8 ;  /* 0x800000041012722b */ /* 0x000fe20000000008 */
[----:B------:R-:W-:-:S04]  /*0e90*/  ISETP.GT.U32.AND P0, PT, R22, 0x7feffffe, PT ;  /* 0x7feffffe1600780c */ /* 0x000fc80003f04070 */
[----:B------:R-:W-:-:S03]  /*0ea0*/  ISETP.GT.U32.OR P0, PT, R23, 0x7feffffe, P0 ;  /* 0x7feffffe1700780c */ /* 0x000fc60000704470 */
[----:B------:R-:W-:-:S10]  /*0eb0*/  DFMA R14, R14, R18, R16 ;  /* 0x000000120e0e722b */ /* 0x000fd40000000010 */
[----:B------:R-:W-:Y:S05]  /*0ec0*/  @P0 BRA `(.L_x_17) ;  /* 0x0000000000600947 */ /* 0x000fea0003800000 */
[----:B------:R-:W-:Y:S01]  /*0ed0*/  VIADDMNMX R11, R11, -R12, 0xb9600000, !PT ;  /* 0xb96000000b0b7446 */ /* 0x000fe2000780090c */
[----:B------:R-:W-:-:S03]  /*0ee0*/  IMAD.MOV.U32 R6, RZ, RZ, RZ ;  /* 0x000000ffff067224 */ /* 0x000fc600078e00ff */
[----:B------:R-:W-:-:S05]  /*0ef0*/  VIMNMX R2, PT, PT, R11, 0x46a00000, PT ;  /* 0x46a000000b027848 */ /* 0x000fca0003fe0100 */
[----:B------:R-:W-:-:S04]  /*0f00*/  IMAD.IADD R11, R2, 0x1, -R13 ;  /* 0x00000001020b7824 */ /* 0x000fc800078e0a0d */
[----:B------:R-:W-:-:S06]  /*0f10*/  VIADD R7, R11, 0x7fe00000 ;  /* 0x7fe000000b077836 */ /* 0x000fcc0000000000 */
[----:B------:R-:W-:-:S10]  /*0f20*/  DMUL R12, R14, R6 ;  /* 0x000000060e0c7228 */ /* 0x000fd40000000000 */
[----:B------:R-:W-:-:S13]  /*0f30*/  FSETP.GTU.AND P0, PT, |R13|, 1.469367938527859385e-39, PT ;  /* 0x001000000d00780b */ /* 0x000fda0003f0c200 */
[----:B------:R-:W-:Y:S05]  /*0f40*/  @P0 BRA `(.L_x_18) ;  /* 0x0000000000980947 */ /* 0x000fea0003800000 */
[----:B------:R-:W-:Y:S01]  /*0f50*/  DFMA R4, R14, -R4, R8 ;  /* 0x800000040e04722b */ /* 0x000fe20000000008 */
[----:B------:R-:W-:-:S09]  /*0f60*/  IMAD.MOV.U32 R6, RZ, RZ, RZ ;  /* 0x000000ffff067224 */ /* 0x000fd200078e00ff */
[C---:B------:R-:W-:Y:S02]  /*0f70*/  FSETP.NEU.AND P0, PT, R5.reuse, RZ, PT ;  /* 0x000000ff0500720b */ /* 0x040fe40003f0d000 */
[----:B------:R-:W-:-:S04]  /*0f80*/  LOP3.LUT R9, R5, 0x80000000, R3, 0x48, !PT ;  /* 0x8000000005097812 */ /* 0x000fc800078e4803 */
[----:B------:R-:W-:-:S07]  /*0f90*/  LOP3.LUT R7, R9, R7, RZ, 0xfc, !PT ;  /* 0x0000000709077212 */ /* 0x000fce00078efcff */
[----:B------:R-:W-:Y:S05]  /*0fa0*/  @!P0 BRA `(.L_x_18) ;  /* 0x0000000000808947 */ /* 0x000fea0003800000 */
[----:B------:R-:W-:Y:S01]  /*0fb0*/  IMAD.MOV R3, RZ, RZ, -R11 ;  /* 0x000000ffff037224 */ /* 0x000fe200078e0a0b */
[----:B------:R-:W-:Y:S01]  /*0fc0*/  DMUL.RP R6, R14, R6 ;  /* 0x000000060e067228 */ /* 0x000fe20000008000 */
[----:B------:R-:W-:Y:S01]  /*0fd0*/  IMAD.MOV.U32 R2, RZ, RZ, RZ ;  /* 0x000000ffff027224 */ /* 0x000fe200078e00ff */
[----:B------:R-:W-:-:S05]  /*0fe0*/  IADD3 R11, PT, PT, -R11, -0x43300000, RZ ;  /* 0xbcd000000b0b7810 */ /* 0x000fca0007ffe1ff */
[----:B------:R-:W-:-:S03]  /*0ff0*/  DFMA R2, R12, -R2, R14 ;  /* 0x800000020c02722b */ /* 0x000fc6000000000e */
[----:B------:R-:W-:-:S07]  /*1000*/  LOP3.LUT R9, R7, R9, RZ, 0x3c, !PT ;  /* 0x0000000907097212 */ /* 0x000fce00078e3cff */
[----:B------:R-:W-:-:S04]  /*1010*/  FSETP.NEU.AND P0, PT, |R3|, R11, PT ;  /* 0x0000000b0300720b */ /* 0x000fc80003f0d200 */
[----:B------:R-:W-:Y:S02]  /*1020*/  FSEL R12, R6, R12, !P0 ;  /* 0x0000000c060c7208 */ /* 0x000fe40004000000 */
[----:B------:R-:W-:Y:S01]  /*1030*/  FSEL R13, R9, R13, !P0 ;  /* 0x0000000d090d7208 */ /* 0x000fe20004000000 */
[----:B------:R-:W-:Y:S06]  /*1040*/  BRA `(.L_x_18) ;  /* 0x0000000000587947 */ /* 0x000fec0003800000 */
.L_x_17:
[----:B------:R-:W-:-:S14]  /*1050*/  DSETP.NAN.AND P0, PT, R6, R6, PT ;  /* 0x000000060600722a */ /* 0x000fdc0003f08000 */
[----:B------:R-:W-:Y:S05]  /*1060*/  @P0 BRA `(.L_x_19) ;  /* 0x0000000000480947 */ /* 0x000fea0003800000 */
[----:B------:R-:W0:Y:S02]  /*1070*/  LDC.64 R4, c[0x0][0x390] ;  /* 0x0000e400ff047b82 */ /* 0x000e240000000a00 */
[----:B0-----:R-:W-:-:S14]  /*1080*/  DSETP.NAN.AND P0, PT, R4, R4, PT ;  /* 0x000000040400722a */ /* 0x001fdc0003f08000 */
[----:B------:R-:W-:Y:S05]  /*1090*/  @P0 BRA `(.L_x_20) ;  /* 0x0000000000300947 */ /* 0x000fea0003800000 */
[----:B------:R-:W-:Y:S01]  /*10a0*/  ISETP.NE.AND P0, PT, R21, R20, PT ;  /* 0x000000141500720c */ /* 0x000fe20003f05270 */
[----:B------:R-:W-:Y:S02]  /*10b0*/  IMAD.MOV.U32 R12, RZ, RZ, 0x0 ;  /* 0x00000000ff0c7424 */ /* 0x000fe400078e00ff */
[----:B------:R-:W-:-:S10]  /*10c0*/  IMAD.MOV.U32 R13, RZ, RZ, -0x80000 ;  /* 0xfff80000ff0d7424 */ /* 0x000fd400078e00ff */
[----:B------:R-:W-:Y:S05]  /*10d0*/  @!P0 BRA `(.L_x_18) ;  /* 0x0000000000348947 */ /* 0x000fea0003800000 */
[----:B------:R-:W-:Y:S02]  /*10e0*/  ISETP.NE.AND P0, PT, R21, 0x7ff00000, PT ;  /* 0x7ff000001500780c */ /* 0x000fe40003f05270 */
[----:B------:R-:W-:Y:S02]  /*10f0*/  LOP3.LUT R13, R7, 0x80000000, R3, 0x48, !PT ;  /* 0x80000000070d7812 */ /* 0x000fe400078e4803 */
[----:B------:R-:W-:-:S13]  /*1100*/  ISETP.EQ.OR P0, PT, R20, RZ, !P0 ;  /* 0x000000ff1400720c */ /* 0x000fda0004702670 */
[----:B------:R-:W-:Y:S01]  /*1110*/  @P0 LOP3.LUT R2, R13, 0x7ff00000, RZ, 0xfc, !PT ;  /* 0x7ff000000d020812 */ /* 0x000fe200078efcff */
[----:B------:R-:W-:Y:S02]  /*1120*/  @!P0 IMAD.MOV.U32 R12, RZ, RZ, RZ ;  /* 0x000000ffff0c8224 */ /* 0x000fe400078e00ff */
[----:B------:R-:W-:Y:S02]  /*1130*/  @P0 IMAD.MOV.U32 R12, RZ, RZ, RZ ;  /* 0x000000ffff0c0224 */ /* 0x000fe400078e00ff */
[----:B------:R-:W-:Y:S01]  /*1140*/  @P0 IMAD.MOV.U32 R13, RZ, RZ, R2 ;  /* 0x000000ffff0d0224 */ /* 0x000fe200078e0002 */
[----:B------:R-:W-:Y:S06]  /*1150*/  BRA `(.L_x_18) ;  /* 0x0000000000147947 */ /* 0x000fec0003800000 */
.L_x_20:
[----:B------:R-:W-:Y:S01]  /*1160*/  LOP3.LUT R13, R3, 0x80000, RZ, 0xfc, !PT ;  /* 0x00080000030d7812 */ /* 0x000fe200078efcff */
[----:B------:R-:W-:Y:S01]  /*1170*/  IMAD.MOV.U32 R12, RZ, RZ, R2 ;  /* 0x000000ffff0c7224 */ /* 0x000fe200078e0002 */
[----:B------:R-:W-:Y:S06]  /*1180*/  BRA `(.L_x_18) ;  /* 0x0000000000087947 */ /* 0x000fec0003800000 */
.L_x_19:
[----:B------:R-:W-:Y:S01]  /*1190*/  LOP3.LUT R13, R7, 0x80000, RZ, 0xfc, !PT ;  /* 0x00080000070d7812 */ /* 0x000fe200078efcff */
[----:B------:R-:W-:-:S07]  /*11a0*/  IMAD.MOV.U32 R12, RZ, RZ, R6 ;  /* 0x000000ffff0c7224 */ /* 0x000fce00078e0006 */
.L_x_18:
[----:B------:R-:W-:Y:S02]  /*11b0*/  IMAD.MOV.U32 R11, RZ, RZ, 0x0 ;  /* 0x00000000ff0b7424 */ /* 0x000fe400078e00ff */
[----:B------:R-:W-:Y:S02]  /*11c0*/  IMAD.MOV.U32 R2, RZ, RZ, R12 ;  /* 0x000000ffff027224 */ /* 0x000fe400078e000c */
[----:B------:R-:W-:Y:S01]  /*11d0*/  IMAD.MOV.U32 R3, RZ, RZ, R13 ;  /* 0x000000ffff037224 */ /* 0x000fe200078e000d */
[----:B------:R-:W-:Y:S06]  /*11e0*/  RET.REL.NODEC R10 `(_Z12finiteDiff2DPA32_dS0_ddd) ;  /* 0xffffffec0a847950 */ /* 0x000fec0003c3ffff */
.L_x_21:
[----:B------:R-:W-:-:S00]  /*11f0*/  BRA `(.L_x_21) ;  /* 0xfffffffc00fc7947 */ /* 0x000fc0000383ffff */
[----:B------:R-:W-:-:S00]  /*1200*/  NOP ;  /* 0x0000000000007918 */ /* 0x000fc00000000000 */
[----:B------:R-:W-:-:S00]  /*1210*/  NOP ;  /* 0x0000000000007918 */ /* 0x000fc00000000000 */
[----:B------:R-:W-:-:S00]  /*1220*/  NOP ;  /* 0x0000000000007918 */ /* 0x000fc00000000000 */
[----:B------:R-:W-:-:S00]  /*1230*/  NOP ;  /* 0x0000000000007918 */ /* 0x000fc00000000000 */
[----:B------:R-:W-:-:S00]  /*1240*/  NOP ;  /* 0x0000000000007918 */ /* 0x000fc00000000000 */
[----:B------:R-:W-:-:S00]  /*1250*/  NOP ;  /* 0x0000000000007918 */ /* 0x000fc00000000000 */
[----:B------:R-:W-:-:S00]  /*1260*/  NOP ;  /* 0x0000000000007918 */ /* 0x000fc00000000000 */
[----:B------:R-:W-:-:S00]  /*1270*/  NOP ;  /* 0x0000000000007918 */ /* 0x000fc00000000000 */
.L_x_30:


//--------------------- .text._Z14stepFunction2DPA32_dd --------------------------
	.section	.text._Z14stepFunction2DPA32_dd,"ax",@progbits
	.align	128
        .global         _Z14stepFunction2DPA32_dd
        .type           _Z14stepFunction2DPA32_dd,@function
        .size           _Z14stepFunction2DPA32_dd,(.L_x_32 - _Z14stepFunction2DPA32_dd)
        .other          _Z14stepFunction2DPA32_dd,@"STO_CUDA_ENTRY STV_DEFAULT"
_Z14stepFunction2DPA32_dd:
.text._Z14stepFunction2DPA32_dd:
[----:B------:R-:W-:Y:S01]  /*0000*/  LDC R1, c[0x0][0x37c] ;  /* 0x0000df00ff017b82 */ /* 0x000fe20000000800 */
[----:B------:R-:W0:Y:S07]  /*0010*/  S2R R3, SR_TID.Y ;  /* 0x0000000000037919 */ /* 0x000e2e0000002200 */
[----:B------:R-:W0:Y:S08]  /*0020*/  S2UR UR4, SR_CTAID.Y ;  /* 0x00000000000479c3 */ /* 0x000e300000002600 */
[----:B------:R-:W0:Y:S02]  /*0030*/  LDC R2, c[0x0][0x364] ;  /* 0x0000d900ff027b82 */ /* 0x000e240000000800 */
[----:B0-----:R-:W-:-:S05]  /*0040*/  IMAD R2, R2, UR4, R3 ;  /* 0x0000000402027c24 */ /* 0x001fca000f8e0203 */
[----:B------:R-:W-:-:S13]  /*0050*/  ISETP.GT.U32.AND P0, PT, R2, 0x1f, PT ;  /* 0x0000001f0200780c */ /* 0x000fda0003f04070 */
[----:B------:R-:W-:Y:S05]  /*0060*/  @P0 EXIT ;  /* 0x000000000000094d */ /* 0x000fea0003800000 */
[----:B------:R-:W0:Y:S01]  /*0070*/  S2R R0, SR_TID.X ;  /* 0x0000000000007919 */ /* 0x000e220000002100 */
[----:B------:R-:W0:Y:S01]  /*0080*/  LDCU UR4, c[0x0][0x360] ;  /* 0x00006c00ff0477ac */ /* 0x000e220008000800 */
[----:B------:R-:W0:Y:S01]  /*0090*/  S2R R3, SR_CTAID.X ;  /* 0x0000000000037919 */ /* 0x000e220000002500 */
[----:B------:R-:W1:Y:S01]  /*00a0*/  LDCU.64 UR6, c[0x0][0x358] ;  /* 0x00006b00ff0677ac */ /* 0x000e620008000a00 */
[----:B------:R-:W2:Y:S02]  /*00b0*/  LDCU.64 UR8, c[0x0][0x388] ;  /* 0x00007100ff0877ac */ /* 0x000ea40008000a00 */
[----:B012---:R-:W-:-:S07]  /*00c0*/  IMAD R0, R3, UR4, R0 ;  /* 0x0000000403007c24 */ /* 0x007fce000f8e0200 */
.L_x_27:
[----:B------:R-:W-:Y:S01]  /*00d0*/  ISETP.GT.AND P0, PT, R0, 0x1f, PT ;  /* 0x0000001f0000780c */ /* 0x000fe20003f04270 */
[----:B------:R-:W-:-:S12]  /*00e0*/  BSSY.RECONVERGENT B0, `(.L_x_22) ;  /* 0x000006f000007945 */ /* 0x000fd80003800200 */
[----:B01----:R-:W-:Y:S05]  /*00f0*/  @P0 BRA `(.L_x_23) ;  /* 0x0000000400b40947 */ /* 0x003fea0003800000 */
[----:B------:R-:W0:Y:S01]  /*0100*/  LDC.64 R6, c[0x0][0x388] ;  /* 0x0000e200ff067b82 */ /* 0x000e220000000a00 */
[----:B------:R-:W0:Y:S01]  /*0110*/  I2F.F64.U32 R4, R2 ;  /* 0x0000000200047312 */ /* 0x000e220000201800 */
[--C-:B------:R-:W-:Y:S01]  /*0120*/  IMAD.MOV R3, RZ, RZ, -R0.reuse ;  /* 0x000000ffff037224 */ /* 0x100fe200078e0a00 */
[----:B------:R-:W-:Y:S04]  /*0130*/  BSSY.RECONVERGENT B1, `(.L_x_24) ;  /* 0x0000032000017945 */ /* 0x000fe80003800200 */
[----:B------:R-:W-:Y:S01]  /*0140*/  LOP3.LUT P1, R14, R3, 0x3, RZ, 0xc0, !PT ;  /* 0x00000003030e7812 */ /* 0x000fe2000782c0ff */
[----:B------:R-:W1:Y:S01]  /*0150*/  LDC.64 R8, c[0x0][0x380] ;  /* 0x0000e000ff087b82 */ /* 0x000e620000000a00 */
[----:B------:R-:W-:Y:S01]  /*0160*/  IMAD.MOV.U32 R3, RZ, RZ, R0 ;  /* 0x000000ffff037224 */ /* 0x000fe200078e0000 */
[----:B0-----:R-:W-:-:S08]  /*0170*/  DMUL R4, R4, R6 ;  /* 0x0000000604047228 */ /* 0x001fd00000000000 */
[----:B------:R-:W-:-:S06]  /*0180*/  DSETP.GTU.AND P0, PT, R4, 1, PT ;  /* 0x3ff000000400742a */ /* 0x000fcc0003f0c000 */
[----:B------:R-:W-:Y:S01]  /*0190*/  DSETP.LTU.OR P0, PT, R4, 0.5, P0 ;  /* 0x3fe000000400742a */ /* 0x000fe20000709400 */
[----:B-1----:R-:W-:Y:S01]  /*01a0*/  IMAD.WIDE.U32 R4, R2, 0x8, R8 ;  /* 0x0000000802047825 */ /* 0x002fe200078e0008 */
[----:B------:R-:W-:-:S12]  /*01b0*/  @!P1 BRA `(.L_x_25) ;  /* 0x0000000000a49947 */ /* 0x000fd80003800000 */
[----:B------:R-:W0:Y:S01]  /*01c0*/  I2F.F64 R8, R0 ;  /* 0x0000000000087312 */ /* 0x000e220000201c00 */
[----:B------:R-:W-:Y:S01]  /*01d0*/  VIADD R3, R0, 0x1 ;  /* 0x0000000100037836 */ /* 0x000fe20000000000 */
[----:B0-----:R-:W-:-:S08]  /*01e0*/  DMUL R8, R8, R6 ;  /* 0x0000000608087228 */ /* 0x001fd00000000000 */
[----:B------:R-:W-:-:S06]  /*01f0*/  DSETP.GTU.AND P1, PT, R8, 1, PT ;  /* 0x3ff000000800742a */ /* 0x000fcc0003f2c000 */
[----:B------:R-:W-:Y:S01]  /*0200*/  DSETP.LTU.OR P1, PT, R8, 0.5, P1 ;  /* 0x3fe000000800742a */ /* 0x000fe20000f29400 */
[----:B------:R-:W-:-:S05]  /*0210*/  IMAD.WIDE R8, R0, 0x100, R4 ;  /* 0x0000010000087825 */ /* 0x000fca00078e0204 */
[----:B------:R-:W-:-:S13]  /*0220*/  PLOP3.LUT P1, PT, P1, P0, PT, 0xf8, 0x8f ;  /* 0x00000000008f781c */ /* 0x000fda0000f21f70 */
[----:B------:R-:W-:Y:S01]  /*0230*/  @!P1 MOV R10, 0x0 ;  /* 0x00000000000a9802 */ /* 0x000fe20000000f00 */
[----:B------:R-:W-:Y:S01]  /*0240*/  @!P1 IMAD.MOV.U32 R11, RZ, RZ, 0x40000000 ;  /* 0x40000000ff0b9424 */ /* 0x000fe200078e00ff */
[----:B------:R-:W-:Y:S01]  /*0250*/  @P1 MOV R13, 0x3ff00000 ;  /* 0x3ff00000000d1802 */ /* 0x000fe20000000f00 */
[----:B------:R-:W-:-:S03]  /*0260*/  @P1 IMAD.MOV.U32 R12, RZ, RZ, 0x0 ;  /* 0x00000000ff0c1424 */ /* 0x000fc600078e00ff */
[----:B------:R0:W-:Y:S04]  /*0270*/  @!P1 STG.E.64 desc[UR6][R8.64], R10 ;  /* 0x0000000a08009986 */ /* 0x0001e8000c101b06 */
[----:B------:R0:W-:Y:S01]  /*0280*/  @P1 STG.E.64 desc[UR6][R8.64], R12 ;  /* 0x0000000c08001986 */ /* 0x0001e2000c101b06 */
[----:B------:R-:W-:-:S13]  /*0290*/  ISETP.NE.AND P1, PT, R14, 0x1, PT ;  /* 0x000000010e00780c */ /* 0x000fda0003f25270 */
[----:B0-----:R-:W-:Y:S05]  /*02a0*/  @!P1 BRA `(.L_x_25) ;  /* 0x0000000000689947 */ /* 0x001fea0003800000 */
[----:B------:R0:W1:Y:S02]  /*02b0*/  I2F.F64 R10, R3 ;  /* 0x00000003000a7312 */ /* 0x0000640000201c00 */
[----:B0-----:R-:W-:Y:S01]  /*02c0*/  IADD3 R3, PT, PT, R0, 0x2, RZ ;  /* 0x0000000200037810 */ /* 0x001fe20007ffe0ff */
[----:B-1----:R-:W-:-:S08]  /*02d0*/  DMUL R10, R10, R6 ;  /* 0x000000060a0a7228 */ /* 0x002fd00000000000 */
[----:B------:R-:W-:-:S06]  /*02e0*/  DSETP.GTU.AND P1, PT, R10, 1, PT ;  /* 0x3ff000000a00742a */ /* 0x000fcc0003f2c000 */
[----:B------:R-:W-:-:S06]  /*02f0*/  DSETP.LTU.OR P1, PT, R10, 0.5, P1 ;  /* 0x3fe000000a00742a */ /* 0x000fcc0000f29400 */
[----:B------:R-:W-:-:S13]  /*0300*/  PLOP3.LUT P1, PT, P1, P0, PT, 0xf8, 0x8f ;  /* 0x00000000008f781c */ /* 0x000fda0000f21f70 */
[----:B------:R-:W-:Y:S01]  /*0310*/  @!P1 IMAD.MOV.U32 R10, RZ, RZ, 0x0 ;  /* 0x00000000ff0a9424 */ /* 0x000fe200078e00ff */
[----:B------:R-:W-:Y:S01]  /*0320*/  @!P1 MOV R11, 0x40000000 ;  /* 0x40000000000b9802 */ /* 0x000fe20000000f00 */
[----:B------:R-:W-:Y:S02]  /*0330*/  @P1 IMAD.MOV.U32 R12, RZ, RZ, 0x0 ;  /* 0x00000000ff0c1424 */ /* 0x000fe400078e00ff */
[----:B------:R-:W-:Y:S02]  /*0340*/  @P1 IMAD.MOV.U32 R13, RZ, RZ, 0x3ff00000 ;  /* 0x3ff00000ff0d1424 */ /* 0x000fe400078e00ff */
[----:B------:R0:W-:Y:S04]  /*0350*/  @!P1 STG.E.64 desc[UR6][R8.64+0x100], R10 ;  /* 0x0001000a08009986 */ /* 0x0001e8000c101b06 */
[----:B------:R0:W-:Y:S01]  /*0360*/  @P1 STG.E.64 desc[UR6][R8.64+0x100], R12 ;  /* 0x0001000c08001986 */ /* 0x0001e2000c101b06 */
[----:B------:R-:W-:-:S13]  /*0370*/  ISETP.NE.AND P1, PT, R14, 0x2, PT ;  /* 0x000000020e00780c */ /* 0x000fda0003f25270 */
[----:B0-----:R-:W-:Y:S05]  /*0380*/  @!P1 BRA `(.L_x_25) ;  /* 0x0000000000309947 */ /* 0x001fea0003800000 */
[----:B------:R0:W1:Y:S02]  /*0390*/  I2F.F64 R10, R3 ;  /* 0x00000003000a7312 */ /* 0x0000640000201c00 */
[----:B0-----:R-:W-:Y:S01]  /*03a0*/  VIADD R3, R0, 0x3 ;  /* 0x0000000300037836 */ /* 0x001fe20000000000 */
[----:B-1----:R-:W-:-:S08]  /*03b0*/  DMUL R10, R10, R6 ;  /* 0x000000060a0a7228 */ /* 0x002fd00000000000 */
[----:B------:R-:W-:-:S06]  /*03c0*/  DSETP.GTU.AND P1, PT, R10, 1, PT ;  /* 0x3ff000000a00742a */ /* 0x000fcc0003f2c000 */
[----:B------:R-:W-:-:S06]  /*03d0*/  DSETP.LTU.OR P1, PT, R10, 0.5, P1 ;  /* 0x3fe000000a00742a */ /* 0x000fcc0000f29400 */
[----:B------:R-:W-:-:S13]  /*03e0*/  PLOP3.LUT P1, PT, P1, P0, PT, 0xf8, 0x8f ;  /* 0x00000000008f781c */ /* 0x000fda0000f21f70 */
[----:B------:R-:W-:Y:S01]  /*03f0*/  @!P1 IMAD.MOV.U32 R6, RZ, RZ, 0x0 ;  /* 0x00000000ff069424 */ /* 0x000fe200078e00ff */
[----:B------:R-:W-:Y:S01]  /*0400*/  @P1 MOV R10, 0x0 ;  /* 0x00000000000a1802 */ /* 0x000fe20000000f00 */
[----:B------:R-:W-:Y:S02]  /*0410*/  @!P1 IMAD.MOV.U32 R7, RZ, RZ, 0x40000000 ;  /* 0x40000000ff079424 */ /* 0x000fe400078e00ff */
[----:B------:R-:W-:-:S03]  /*0420*/  @P1 IMAD.MOV.U32 R11, RZ, RZ, 0x3ff00000 ;  /* 0x3ff00000ff0b1424 */ /* 0x000fc600078e00ff */
[----:B------:R0:W-:Y:S04]  /*0430*/  @!P1 STG.E.64 desc[UR6][R8.64+0x200], R6 ;  /* 0x0002000608009986 */ /* 0x0001e8000c101b06 */
[----:B------:R0:W-:Y:S02]  /*0440*/  @P1 STG.E.64 desc[UR6][R8.64+0x200], R10 ;  /* 0x0002000a08001986 */ /* 0x0001e4000c101b06 */
.L_x_25:
[----:B------:R-:W-:Y:S05]  /*0450*/  BSYNC.RECONVERGENT B1 ;  /* 0x0000000000017941 */ /* 0x000fea0003800200 */
.L_x_24:
[----:B------:R-:W-:-:S04]  /*0460*/  IADD3 R0, PT, PT, R0, -0x1d, RZ ;  /* 0xffffffe300007810 */ /* 0x000fc80007ffe0ff */
[----:B------:R-:W-:Y:S01]  /*0470*/  ISETP.GE.U32.AND P1, PT, R0, 0x3, PT ;  /* 0x000000030000780c */ /* 0x000fe20003f26070 */
[----:B------:R-:W-:-:S12]  /*0480*/  IMAD.MOV.U32 R0, RZ, RZ, 0x20 ;  /* 0x00000020ff007424 */ /* 0x000fd800078e00ff */
[----:B------:R-:W-:Y:S05]  /*0490*/  @!P1 BRA `(.L_x_23) ;  /* 0x0000000000cc9947 */ /* 0x000fea0003800000 */
.L_x_26:
[C---:B-1----:R-:W-:Y:S01]  /*04a0*/  VIADD R14, R3.reuse, 0x1 ;  /* 0x00000001030e7836 */ /* 0x042fe20000000000 */
[C---:B------:R-:W-:Y:S01]  /*04b0*/  IADD3 R15, PT, PT, R3.reuse, 0x2, RZ ;  /* 0x00000002030f7810 */ /* 0x040fe20007ffe0ff */
[----:B------:R-:W-:Y:S01]  /*04c0*/  VIADD R16, R3, 0x3 ;  /* 0x0000000303107836 */ /* 0x000fe20000000000 */
[----:B0-----:R-:W0:Y:S08]  /*04d0*/  I2F.F64 R6, R3 ;  /* 0x0000000300067312 */ /* 0x001e300000201c00 */
[----:B------:R-:W1:Y:S01]  /*04e0*/  I2F.F64 R8, R14 ;  /* 0x0000000e00087312 */ /* 0x000e620000201c00 */
[----:B0-----:R-:W-:-:S07]  /*04f0*/  DMUL R6, R6, UR8 ;  /* 0x0000000806067c28 */ /* 0x001fce0008000000 */
[----:B------:R-:W0:Y:S01]  /*0500*/  I2F.F64 R10, R15 ;  /* 0x0000000f000a7312 */ /* 0x000e220000201c00 */
[----:B-1----:R-:W-:-:S07]  /*0510*/  DMUL R8, R8, UR8 ;  /* 0x0000000808087c28 */ /* 0x002fce0008000000 */
[----:B------:R-:W1:Y:S01]  /*0520*/  I2F.F64 R12, R16 ;  /* 0x00000010000c7312 */ /* 0x000e620000201c00 */
[----:B------:R-:W-:Y:S02]  /*0530*/  DSETP.GTU.AND P1, PT, R6, 1, PT ;  /* 0x3ff000000600742a */ /* 0x000fe40003f2c000 */
[----:B0-----:R-:W-:Y:S02]  /*0540*/  DMUL R10, R10, UR8 ;  /* 0x000000080a0a7c28 */ /* 0x001fe40008000000 */
[----:B------:R-:W-:Y:S02]  /*0550*/  DSETP.GTU.AND P4, PT, R8, 1, PT ;  /* 0x3ff000000800742a */ /* 0x000fe40003f8c000 */
[----:B------:R-:W-:Y:S01]  /*0560*/  DSETP.LTU.OR P1, PT, R6, 0.5, P1 ;  /* 0x3fe000000600742a */ /* 0x000fe20000f29400 */
[----:B------:R-:W-:Y:S01]  /*0570*/  IMAD.WIDE R6, R3, 0x100, R4 ;  /* 0x0000010003067825 */ /* 0x000fe200078e0204 */
[----:B-1----:R-:W-:Y:S02]  /*0580*/  DMUL R12, R12, UR8 ;  /* 0x000000080c0c7c28 */ /* 0x002fe40008000000 */
[----:B------:R-:W-:-:S02]  /*0590*/  DSETP.GTU.AND P2, PT, R10, 1, PT ;  /* 0x3ff000000a00742a */ /* 0x000fc40003f4c000 */
[----:B------:R-:W-:Y:S01]  /*05a0*/  PLOP3.LUT P1, PT, P1, P0, PT, 0xf8, 0x8f ;  /* 0x00000000008f781c */ /* 0x000fe20000f21f70 */
[----:B------:R-:W-:Y:S01]  /*05b0*/  DSETP.LTU.OR P4, PT, R8, 0.5, P4 ;  /* 0x3fe000000800742a */ /* 0x000fe20002789400 */
[----:B------:R-:W-:Y:S02]  /*05c0*/  VIADD R3, R3, 0x4 ;  /* 0x0000000403037836 */ /* 0x000fe40000000000 */
[----:B------:R-:W-:Y:S02]  /*05d0*/  DSETP.GTU.AND P3, PT, R12, 1, PT ;  /* 0x3ff000000c00742a */ /* 0x000fe40003f6c000 */
[----:B------:R-:W-:Y:S01]  /*05e0*/  DSETP.LTU.OR P2, PT, R10, 0.5, P2 ;  /* 0x3fe000000a00742a */ /* 0x000fe20001749400 */
[----:B------:R-:W-:-:S03]  /*05f0*/  PLOP3.LUT P4, PT, P4, P0, PT, 0xf8, 0x8f ;  /* 0x00000000008f781c */ /* 0x000fc60002781f70 */
[----:B------:R-:W-:Y:S02]  /*0600*/  DSETP.LTU.OR P3, PT, R12, 0.5, P3 ;  /* 0x3fe000000c00742a */ /* 0x000fe40001f69400 */
[----:B------:R-:W-:Y:S01]  /*0610*/  PLOP3.LUT P2, PT, P2, P0, PT, 0xf8, 0x8f ;  /* 0x00000000008f781c */ /* 0x000fe20001741f70 */
[----:B------:R-:W-:Y:S01]  /*0620*/  @!P1 IMAD.MOV.U32 R8, RZ, RZ, 0x0 ;  /* 0x00000000ff089424 */ /* 0x000fe200078e00ff */
[----:B------:R-:W-:Y:S01]  /*0630*/  @!P1 MOV R9, 0x40000000 ;  /* 0x4000000000099802 */ /* 0x000fe20000000f00 */
[----:B------:R-:W-:Y:S01]  /*0640*/  @P1 IMAD.MOV.U32 R10, RZ, RZ, 0x0 ;  /* 0x00000000ff0a1424 */ /* 0x000fe200078e00ff */
[----:B------:R-:W-:Y:S02]  /*0650*/  PLOP3.LUT P3, PT, P3, P0, PT, 0xf8, 0x8f ;  /* 0x00000000008f781c */ /* 0x000fe40001f61f70 */
[----:B------:R-:W-:Y:S01]  /*0660*/  @P1 MOV R11, 0x3ff00000 ;  /* 0x3ff00000000b1802 */ /* 0x000fe20000000f00 */
[----:B------:R1:W-:Y:S01]  /*0670*/  @!P1 STG.E.64 desc[UR6][R6.64], R8 ;  /* 0x0000000806009986 */ /* 0x0003e2000c101b06 */
[----:B------:R-:W-:Y:S01]  /*0680*/  @!P4 IMAD.MOV.U32 R12, RZ, RZ, 0x0 ;  /* 0x00000000ff0cc424 */ /* 0x000fe200078e00ff */
[----:B------:R-:W-:Y:S01]  /*0690*/  @!P4 MOV R13, 0x40000000 ;  /* 0x40000000000dc802 */ /* 0x000fe20000000f00 */
[----:B------:R-:W-:Y:S01]  /*06a0*/  @P4 IMAD.MOV.U32 R14, RZ, RZ, 0x0 ;  /* 0x00000000ff0e4424 */ /* 0x000fe200078e00ff */
[----:B------:R-:W-:Y:S01]  /*06b0*/  @P4 MOV R15, 0x3ff00000 ;  /* 0x3ff00000000f4802 */ /* 0x000fe20000000f00 */
[----:B------:R1:W-:Y:S01]  /*06c0*/  @P1 STG.E.64 desc[UR6][R6.64], R10 ;  /* 0x0000000a06001986 */ /* 0x0003e2000c101b06 */
[----:B------:R-:W-:Y:S01]  /*06d0*/  @!P2 IMAD.MOV.U32 R16, RZ, RZ, 0x0 ;  /* 0x00000000ff10a424 */ /* 0x000fe200078e00ff */
[----:B------:R-:W-:Y:S01]  /*06e0*/  @!P2 MOV R17, 0x40000000 ;  /* 0x400000000011a802 */ /* 0x000fe20000000f00 */
[----:B------:R-:W-:Y:S01]  /*06f0*/  @P2 IMAD.MOV.U32 R18, RZ, RZ, 0x0 ;  /* 0x00000000ff122424 */ /* 0x000fe200078e00ff */
[----:B------:R-:W-:Y:S01]  /*0700*/  @P2 MOV R19, 0x3ff00000 ;  /* 0x3ff0000000132802 */ /* 0x000fe20000000f00 */
[----:B------:R-:W-:Y:S01]  /*0710*/  @!P3 IMAD.MOV.U32 R20, RZ, RZ, 0x0 ;  /* 0x00000000ff14b424 */ /* 0x000fe200078e00ff */
[----:B------:R-:W-:Y:S01]  /*0720*/  @!P3 MOV R21, 0x40000000 ;  /* 0x400000000015b802 */ /* 0x000fe20000000f00 */
[----:B------:R-:W-:Y:S01]  /*0730*/  @P3 IMAD.MOV.U32 R22, RZ, RZ, 0x0 ;  /* 0x00000000ff163424 */ /* 0x000fe200078e00ff */
[----:B------:R-:W-:Y:S01]  /*0740*/  @P3 MOV R23, 0x3ff00000 ;  /* 0x3ff0000000173802 */ /* 0x000fe20000000f00 */
[----:B------:R1:W-:Y:S01]  /*0750*/  @!P4 STG.E.64 desc[UR6][R6.64+0x100], R12 ;  /* 0x0001000c0600c986 */ /* 0x0003e2000c101b06 */
[----:B------:R-:W-:-:S03]  /*0760*/  ISETP.NE.AND P1, PT, R3, 0x20, PT ;  /* 0x000000200300780c */ /* 0x000fc60003f25270 */
[----:B------:R1:W-:Y:S04]  /*0770*/  @!P2 STG.E.64 desc[UR6][R6.64+0x200], R16 ;  /* 0x000200100600a986 */ /* 0x0003e8000c101b06 */
[----:B------:R1:W-:Y:S04]  /*0780*/  @!P3 STG.E.64 desc[UR6][R6.64+0x300], R20 ;  /* 0x000300140600b986 */ /* 0x0003e8000c101b06 */
[----:B------:R1:W-:Y:S04]  /*0790*/  @P4 STG.E.64 desc[UR6][R6.64+0x100], R14 ;  /* 0x0001000e06004986 */ /* 0x0003e8000c101b06 */
[----:B------:R1:W-:Y:S04]  /*07a0*/  @P2 STG.E.64 desc[UR6][R6.64+0x200], R18 ;  /* 0x0002001206002986 */ /* 0x0003e8000c101b06 */
[----:B------:R1:W-:Y:S01]  /*07b0*/  @P3 STG.E.64 desc[UR6][R6.64+0x300], R22 ;  /* 0x0003001606003986 */ /* 0x0003e2000c101b06 */
[----:B------:R-:W-:Y:S05]  /*07c0*/  @P1 BRA `(.L_x_26) ;  /* 0xfffffffc00341947 */ /* 0x000fea000383ffff */
.L_x_23:
[----:B------:R-:W-:Y:S05]  /*07d0*/  BSYNC.RECONVERGENT B0 ;  /* 0x0000000000007941 */ /* 0x000fea0003800200 */
.L_x_22:
[----:B------:R-:W-:-:S04]  /*07e0*/  IADD3 R2, PT, PT, R2, 0x1, RZ ;  /* 0x0000000102027810 */ /* 0x000fc80007ffe0ff */
[----:B------:R-:W-:-:S13]  /*07f0*/  ISETP.NE.AND P0, PT, R2, 0x20, PT ;  /* 0x000000200200780c */ /* 0x000fda0003f05270 */
[----:B------:R-:W-:Y:S05]  /*0800*/  @P0 BRA `(.L_x_27) ;  /* 0xfffffff800300947 */ /* 0x000fea000383ffff */
[----:B------:R-:W-:Y:S05]  /*0810*/  EXIT ;  /* 0x000000000000794d */ /* 0x000fea0003800000 */
.L_x_28:
        /* <DEDUP_REMOVED lines=14> */
.L_x_32:


//--------------------- .text._Z10matrixCopyPA32_dS0_ --------------------------
	.section	.text._Z10matrixCopyPA32_dS0_,"ax",@progbits
	.align	128
        .global         _Z10matrixCopyPA32_dS0_
        .type           _Z10matrixCopyPA32_dS0_,@function
        .size           _Z10matrixCopyPA32_dS0_,(.L_x_33 - _Z10matrixCopyPA32_dS0_)
        .other          _Z10matrixCopyPA32_dS0_,@"STO_CUDA_ENTRY STV_DEFAULT"
_Z10matrixCopyPA32_dS0_:
.text._Z10matrixCopyPA32_dS0_:
[----:B------:R-:W-:Y:S01]  /*0000*/  LDC R1, c[0x0][0x37c] ;  /* 0x0000df00ff017b82 */ /* 0x000fe20000000800 */
[----:B------:R-:W0:Y:S07]  /*0010*/  S2R R2, SR_TID.Y ;  /* 0x0000000000027919 */ /* 0x000e2e0000002200 */
[----:B------:R-:W1:Y:S01]  /*0020*/  LDC R7, c[0x0][0x360] ;  /* 0x0000d800ff077b82 */ /* 0x000e620000000800 */
[----:B------:R-:W1:Y:S07]  /*0030*/  S2R R0, SR_TID.X ;  /* 0x0000000000007919 */ /* 0x000e6e0000002100 */
[----:B------:R-:W0:Y:S08]  /*0040*/  S2UR UR5, SR_CTAID.Y ;  /* 0x00000000000579c3 */ /* 0x000e300000002600 */
[----:B------:R-:W0:Y:S08]  /*0050*/  LDC R9, c[0x0][0x364] ;  /* 0x0000d900ff097b82 */ /* 0x000e300000000800 */
[----:B------:R-:W1:Y:S01]  /*0060*/  S2UR UR4, SR_CTAID.X ;  /* 0x00000000000479c3 */ /* 0x000e620000002500 */
[----:B0-----:R-:W-:-:S05]  /*0070*/  IMAD R9, R9, UR5, R2 ;  /* 0x0000000509097c24 */ /* 0x001fca000f8e0202 */
[----:B------:R-:W-:Y:S01]  /*0080*/  ISETP.GT.U32.AND P0, PT, R9, 0x1f, PT ;  /* 0x0000001f0900780c */ /* 0x000fe20003f04070 */
[----:B-1----:R-:W-:-:S05]  /*0090*/  IMAD R7, R7, UR4, R0 ;  /* 0x0000000407077c24 */ /* 0x002fca000f8e0200 */
[----:B------:R-:W-:-:S13]  /*00a0*/  ISETP.GT.OR P0, PT, R7, 0x1f, P0 ;  /* 0x0000001f0700780c */ /* 0x000fda0000704670 */
[----:B------:R-:W-:Y:S05]  /*00b0*/  @P0 EXIT ;  /* 0x000000000000094d */ /* 0x000fea0003800000 */
[----:B------:R-:W0:Y:S01]  /*00c0*/  LDC.64 R2, c[0x0][0x380] ;  /* 0x0000e000ff027b82 */ /* 0x000e220000000a00 */
[----:B------:R-:W1:Y:S07]  /*00d0*/  LDCU.64 UR4, c[0x0][0x358] ;  /* 0x00006b00ff0477ac */ /* 0x000e6e0008000a00 */
[----:B------:R-:W2:Y:S01]  /*00e0*/  LDC.64 R4, c[0x0][0x388] ;  /* 0x0000e200ff047b82 */ /* 0x000ea20000000a00 */
[----:B0-----:R-:W-:-:S04]  /*00f0*/  IMAD.WIDE R2, R7, 0x100, R2 ;  /* 0x0000010007027825 */ /* 0x001fc800078e0202 */
[----:B------:R-:W-:-:S06]  /*0100*/  IMAD.WIDE.U32 R2, R9, 0x8, R2 ;  /* 0x0000000809027825 */ /* 0x000fcc00078e0002 */
[----:B-1----:R-:W3:Y:S01]  /*0110*/  LDG.E.64 R2, desc[UR4][R2.64] ;  /* 0x0000000402027981 */ /* 0x002ee2000c1e1b00 */
[----:B--2---:R-:W-:-:S04]  /*0120*/  IMAD.WIDE R4, R7, 0x100, R4 ;  /* 0x0000010007047825 */ /* 0x004fc800078e0204 */
[----:B------:R-:W-:-:S05]  /*0130*/  IMAD.WIDE.U32 R4, R9, 0x8, R4 ;  /* 0x0000000809047825 */ /* 0x000fca00078e0004 */
[----:B---3--:R-:W-:Y:S01]  /*0140*/  STG.E.64 desc[UR4][R4.64], R2 ;  /* 0x0000000204007986 */ /* 0x008fe2000c101b04 */
[----:B------:R-:W-:Y:S05]  /*0150*/  EXIT ;  /* 0x000000000000794d */ /* 0x000fea0003800000 */
.L_x_29:
        /* <DEDUP_REMOVED lines=10> */
.L_x_33:


//--------------------- .nv.shared.reserved.0     --------------------------
	.section	.nv.shared.reserved.0,"aw",@nobits
	.weak		__nv_reservedSMEM_offset_0_alias
	.size		__nv_reservedSMEM_offset_0_alias, 0, 64
	.other		__nv_reservedSMEM_offset_0_alias,@"STO_CUDA_RESERVED_SHARED STV_DEFAULT"
__nv_reservedSMEM_offset_0_alias:
	.zero		0
	.zero		64


//--------------------- .nv.constant0._Z12finiteDiff2DPA32_dS0_ddd --------------------------
	.section	.nv.constant0._Z12finiteDiff2DPA32_dS0_ddd,"a",@progbits
	.sectionflags	@""
	.align	4
.nv.constant0._Z12finiteDiff2DPA32_dS0_ddd:
	.zero		936


//--------------------- .nv.constant0._Z14stepFunction2DPA32_dd --------------------------
	.section	.nv.constant0._Z14stepFunction2DPA32_dd,"a",@progbits
	.sectionflags	@""
	.align	4
.nv.constant0._Z14stepFunction2DPA32_dd:
	.zero		912


//--------------------- .nv.constant0._Z10matrixCopyPA32_dS0_ --------------------------
	.section	.nv.constant0._Z10matrixCopyPA32_dS0_,"a",@progbits
	.sectionflags	@""
	.align	4
.nv.constant0._Z10matrixCopyPA32_dS0_:
	.zero		912


//--------------------- SYMBOLS --------------------------

	.type		.nv.reservedSmem.offset0,@object
	.size		.nv.reservedSmem.offset0,0x4
